	.target	sm_90a

	.elftype	@"ET_EXEC"


//--------------------- .note.nv.tkinfo           --------------------------
	.section	.note.nv.tkinfo,"",@"SHT_NOTE"
	.sectionflags	@"SHF_NOTE_NV_TKINFO"
	.tkinfo
        /*0018*/ 	.word	0x00000002
        /*0030*/ 	.string	""
        /*0030*/ 	.string	"ptxas"
        /*0030*/ 	.string	"Cuda compilation tools, release 13.0, V13.0.88"
        /*0030*/ 	.string	"Build cuda_13.0.r13.0/compiler.36424714_0"
        /*0030*/ 	.string	"-arch sm_90a -m 64 "



//--------------------- .note.nv.cuinfo           --------------------------
	.section	.note.nv.cuinfo,"",@"SHT_NOTE"
	.sectionflags	@"SHF_NOTE_NV_CUINFO"
        /*0018*/ 	.short	0x0002
        /*001a*/ 	.short	0x005a
        /*001c*/ 	.short	0x0082
	.zero		2


//--------------------- .nv.info                  --------------------------
	.section	.nv.info,"",@"SHT_CUDA_INFO"
	.align	4


	//----- nvinfo : EIATTR_REGCOUNT
	.align		4
        /*0000*/ 	.byte	0x04, 0x2f
        /*0002*/ 	.short	(.L_15 - .L_14)
	.align		4
.L_14:
        /*0004*/ 	.word	index@(_ZN7cutlass13device_kernelINS_4gemm6kernel13GemmUniversalIN4cute5tupleIJiiiiEEENS1_10collective13CollectiveMmaINS1_34MainloopSm90TmaGmmaWarpSpecializedILi5ENS5_IJNS4_1CILi1EEESB_SB_EEENS1_32KernelTmaWarpSpecializedPingpongEEENS5_IJNSA_ILi64EEENSA_ILi256EEENSA_ILi32EEEEEEfNS5_IJlSB_lEEEfSJ_NS4_8TiledMMAINS4_8MMA_AtomIJNS4_4SM904GMMA30MMA_64x256x8_F32TF32TF32_SS_TNILNSN_7ScaleInE1ELSP_1EEEEEENS4_6LayoutISC_NS5_IJNSA_ILi0EEEST_ST_EEEEENS5_IJNS4_10UnderscoreESW_SW_EEEEENS4_13SM90_TMA_LOADENS4_14ComposedLayoutINS4_7SwizzleILi3ELi4ELi3EEENS4_18smem_ptr_flag_bitsILi32EEENSS_INS5_IJNSA_ILi8EEESH_EEENS5_IJSH_SB_EEEEEEEvNS4_8identityESZ_S19_vS1A_EENS_8epilogue10collective6detail29Sm90TmaWarpSpecializedAdapterINS1D_15DefaultEpilogueIfSJ_SJ_NS1C_6thread17LinearCombinationIfLi1EffLNS1H_9ScaleType4KindE0ELNS_15FloatRoundStyleE2EfEENS1_15EpilogueDefaultEEEEEvvEEEEvNT_6ParamsE)
        /*0008*/ 	.word	0x000000a8


	//----- nvinfo : EIATTR_FRAME_SIZE
	.align		4
.L_15:
        /*000c*/ 	.byte	0x04, 0x11
        /*000e*/ 	.short	(.L_17 - .L_16)
	.align		4
.L_16:
        /*0010*/ 	.word	index@(_ZN7cutlass13device_kernelINS_4gemm6kernel13GemmUniversalIN4cute5tupleIJiiiiEEENS1_10collective13CollectiveMmaINS1_34MainloopSm90TmaGmmaWarpSpecializedILi5ENS5_IJNS4_1CILi1EEESB_SB_EEENS1_32KernelTmaWarpSpecializedPingpongEEENS5_IJNSA_ILi64EEENSA_ILi256EEENSA_ILi32EEEEEEfNS5_IJlSB_lEEEfSJ_NS4_8TiledMMAINS4_8MMA_AtomIJNS4_4SM904GMMA30MMA_64x256x8_F32TF32TF32_SS_TNILNSN_7ScaleInE1ELSP_1EEEEEENS4_6LayoutISC_NS5_IJNSA_ILi0EEEST_ST_EEEEENS5_IJNS4_10UnderscoreESW_SW_EEEEENS4_13SM90_TMA_LOADENS4_14ComposedLayoutINS4_7SwizzleILi3ELi4ELi3EEENS4_18smem_ptr_flag_bitsILi32EEENSS_INS5_IJNSA_ILi8EEESH_EEENS5_IJSH_SB_EEEEEEEvNS4_8identityESZ_S19_vS1A_EENS_8epilogue10collective6detail29Sm90TmaWarpSpecializedAdapterINS1D_15DefaultEpilogueIfSJ_SJ_NS1C_6thread17LinearCombinationIfLi1EffLNS1H_9ScaleType4KindE0ELNS_15FloatRoundStyleE2EfEENS1_15EpilogueDefaultEEEEEvvEEEEvNT_6ParamsE)
        /*0014*/ 	.word	0x00000008


	//----- nvinfo : EIATTR_MIN_STACK_SIZE
	.align		4
.L_17:
        /*0018*/ 	.byte	0x04, 0x12
        /*001a*/ 	.short	(.L_19 - .L_18)
	.align		4
.L_18:
        /*001c*/ 	.word	index@(_ZN7cutlass13device_kernelINS_4gemm6kernel13GemmUniversalIN4cute5tupleIJiiiiEEENS1_10collective13CollectiveMmaINS1_34MainloopSm90TmaGmmaWarpSpecializedILi5ENS5_IJNS4_1CILi1EEESB_SB_EEENS1_32KernelTmaWarpSpecializedPingpongEEENS5_IJNSA_ILi64EEENSA_ILi256EEENSA_ILi32EEEEEEfNS5_IJlSB_lEEEfSJ_NS4_8TiledMMAINS4_8MMA_AtomIJNS4_4SM904GMMA30MMA_64x256x8_F32TF32TF32_SS_TNILNSN_7ScaleInE1ELSP_1EEEEEENS4_6LayoutISC_NS5_IJNSA_ILi0EEEST_ST_EEEEENS5_IJNS4_10UnderscoreESW_SW_EEEEENS4_13SM90_TMA_LOADENS4_14ComposedLayoutINS4_7SwizzleILi3ELi4ELi3EEENS4_18smem_ptr_flag_bitsILi32EEENSS_INS5_IJNSA_ILi8EEESH_EEENS5_IJSH_SB_EEEEEEEvNS4_8identityESZ_S19_vS1A_EENS_8epilogue10collective6detail29Sm90TmaWarpSpecializedAdapterINS1D_15DefaultEpilogueIfSJ_SJ_NS1C_6thread17LinearCombinationIfLi1EffLNS1H_9ScaleType4KindE0ELNS_15FloatRoundStyleE2EfEENS1_15EpilogueDefaultEEEEEvvEEEEvNT_6ParamsE)
        /*0020*/ 	.word	0x00000008
.L_19:


//--------------------- .nv.compat                --------------------------
	.section	.nv.compat,"",@"SHT_CUDA_COMPAT_INFO"
	.align	4
        /*0000*/ 	.byte	0x02, 0x09, 0x01, 0x00, 0x02, 0x02, 0x04, 0x00, 0x02, 0x05, 0x05, 0x00, 0x03, 0x07, 0x01, 0x01
        /*0010*/ 	.byte	0x02, 0x03, 0x01, 0x00, 0x02, 0x06, 0x01, 0x00, 0x04, 0x0b, 0x08, 0x00, 0x00, 0x00, 0x00, 0x00
        /*0020*/ 	.byte	0x00, 0x00, 0x00, 0x00


//--------------------- .nv.info._ZN7cutlass13device_kernelINS_4gemm6kernel13GemmUniversalIN4cute5tupleIJiiiiEEENS1_10collective13CollectiveMmaINS1_34MainloopSm90TmaGmmaWarpSpecializedILi5ENS5_IJNS4_1CILi1EEESB_SB_EEENS1_32KernelTmaWarpSpecializedPingpongEEENS5_IJNSA_ILi64EEENSA_ILi256EEENSA_ILi32EEEEEEfNS5_IJlSB_lEEEfSJ_NS4_8TiledMMAINS4_8MMA_AtomIJNS4_4SM904GMMA30MMA_64x256x8_F32TF32TF32_SS_TNILNSN_7ScaleInE1ELSP_1EEEEEENS4_6LayoutISC_NS5_IJNSA_ILi0EEEST_ST_EEEEENS5_IJNS4_10UnderscoreESW_SW_EEEEENS4_13SM90_TMA_LOADENS4_14ComposedLayoutINS4_7SwizzleILi3ELi4ELi3EEENS4_18smem_ptr_flag_bitsILi32EEENSS_INS5_IJNSA_ILi8EEESH_EEENS5_IJSH_SB_EEEEEEEvNS4_8identityESZ_S19_vS1A_EENS_8epilogue10collective6detail29Sm90TmaWarpSpecializedAdapterINS1D_15DefaultEpilogueIfSJ_SJ_NS1C_6thread17LinearCombinationIfLi1EffLNS1H_9ScaleType4KindE0ELNS_15FloatRoundStyleE2EfEENS1_15EpilogueDefaultEEEEEvvEEEEvNT_6ParamsE --------------------------
	.section	.nv.info._ZN7cutlass13device_kernelINS_4gemm6kernel13GemmUniversalIN4cute5tupleIJiiiiEEENS1_10collective13CollectiveMmaINS1_34MainloopSm90TmaGmmaWarpSpecializedILi5ENS5_IJNS4_1CILi1EEESB_SB_EEENS1_32KernelTmaWarpSpecializedPingpongEEENS5_IJNSA_ILi64EEENSA_ILi256EEENSA_ILi32EEEEEEfNS5_IJlSB_lEEEfSJ_NS4_8TiledMMAINS4_8MMA_AtomIJNS4_4SM904GMMA30MMA_64x256x8_F32TF32TF32_SS_TNILNSN_7ScaleInE1ELSP_1EEEEEENS4_6LayoutISC_NS5_IJNSA_ILi0EEEST_ST_EEEEENS5_IJNS4_10UnderscoreESW_SW_EEEEENS4_13SM90_TMA_LOADENS4_14ComposedLayoutINS4_7SwizzleILi3ELi4ELi3EEENS4_18smem_ptr_flag_bitsILi32EEENSS_INS5_IJNSA_ILi8EEESH_EEENS5_IJSH_SB_EEEEEEEvNS4_8identityESZ_S19_vS1A_EENS_8epilogue10collective6detail29Sm90TmaWarpSpecializedAdapterINS1D_15DefaultEpilogueIfSJ_SJ_NS1C_6thread17LinearCombinationIfLi1EffLNS1H_9ScaleType4KindE0ELNS_15FloatRoundStyleE2EfEENS1_15EpilogueDefaultEEEEEvvEEEEvNT_6ParamsE,"",@"SHT_CUDA_INFO"
	.sectionflags	@""
	.align	4


	//----- nvinfo : EIATTR_CUDA_API_VERSION
	.align		4
        /*0000*/ 	.byte	0x04, 0x37
        /*0002*/ 	.short	(.L_21 - .L_20)
.L_20:
        /*0004*/ 	.word	0x00000082


	//----- nvinfo : EIATTR_KPARAM_INFO
	.align		4
.L_21:
        /*0008*/ 	.byte	0x04, 0x17
        /*000a*/ 	.short	(.L_23 - .L_22)
.L_22:
        /*000c*/ 	.word	0x00000000
        /*0010*/ 	.short	0x0000
        /*0012*/ 	.short	0x0070
        /*0014*/ 	.byte	0x00, 0xf0, 0x01, 0x10


	//----- nvinfo : EIATTR_SPARSE_MMA_MASK
	.align		4
.L_23:
        /*0018*/ 	.byte	0x03, 0x50
        /*001a*/ 	.short	0x0000


	//----- nvinfo : EIATTR_MAXREG_COUNT
	.align		4
        /*001c*/ 	.byte	0x03, 0x1b
        /*001e*/ 	.short	0x00a8


	//----- nvinfo : EIATTR_NUM_BARRIERS
	.align		4
        /*0020*/ 	.byte	0x02, 0x4c
        /*0022*/ 	.byte	0x01
	.zero		1


	//----- nvinfo : EIATTR_EXTERNS
	.align		4
        /*0024*/ 	.byte	0x04, 0x0f
        /*0026*/ 	.short	(.L_25 - .L_24)


	//   ....[0]....
	.align		4
.L_24:
        /*0028*/ 	.word	index@(__assertfail)


	//----- nvinfo : EIATTR_ANNOTATIONS
	.align		4
.L_25:
        /*002c*/ 	.byte	0x04, 0x55
        /*002e*/ 	.short	(.L_27 - .L_26)


	//   ....[0]....
.L_26:
        /*0030*/ 	.word	0x00000001
        /*0034*/ 	.byte	0xf0, 0x0a, 0x00, 0x00, 0x01, 0x00, 0x00, 0x00, 0xb0, 0x84, 0x00, 0x00, 0x01, 0x00, 0x00, 0x00
        /*0044*/ 	.byte	0xc0, 0x90, 0x00, 0x00


	//----- nvinfo : EIATTR_MERCURY_ISA_VERSION
	.align		4
.L_27:
        /*0048*/ 	.byte	0x03, 0x5f
        /*004a*/ 	.short	0x0101


	//----- nvinfo : EIATTR_INT_WARP_WIDE_INSTR_OFFSETS
	.align		4
        /*004c*/ 	.byte	0x04, 0x31
        /*004e*/ 	.short	(.L_29 - .L_28)


	//   ....[0]....
.L_28:
        /*0050*/ 	.word	0x00000400


	//   ....[1]....
        /*0054*/ 	.word	0x00000420


	//   ....[2]....
        /*0058*/ 	.word	0x000004a0


	//   ....[3]....
        /*005c*/ 	.word	0x000004b0


	//   ....[4]....
        /*0060*/ 	.word	0x000004c0


	//   ....[5]....
        /*0064*/ 	.word	0x000004e0


	//   ....[6]....
        /*0068*/ 	.word	0x00000570


	//   ....[7]....
        /*006c*/ 	.word	0x00000590


	//----- nvinfo : EIATTR_COOP_GROUP_MASK_REGIDS
	.align		4
.L_29:
        /*0070*/ 	.byte	0x04, 0x29
        /*0072*/ 	.short	(.L_31 - .L_30)


	//   ....[0]....
.L_30:
        /*0074*/ 	.word	0xffffffff


	//   ....[1]....
        /*0078*/ 	.word	0xffffffff


	//   ....[2]....
        /*007c*/ 	.word	0xffffffff


	//   ....[3]....
        /*0080*/ 	.word	0xffffffff


	//   ....[4]....
        /*0084*/ 	.word	0xffffffff


	//   ....[5]....
        /*0088*/ 	.word	0xffffffff


	//----- nvinfo : EIATTR_COOP_GROUP_INSTR_OFFSETS
	.align		4
.L_31:
        /*008c*/ 	.byte	0x04, 0x28
        /*008e*/ 	.short	(.L_33 - .L_32)


	//   ....[0]....
.L_32:
        /*0090*/ 	.word	0x00000070


	//   ....[1]....
        /*0094*/ 	.word	0x00000080


	//   ....[2]....
        /*0098*/ 	.word	0x00000140


	//   ....[3]....
        /*009c*/ 	.word	0x000002f0


	//   ....[4]....
        /*00a0*/ 	.word	0x00000330


	//   ....[5]....
        /*00a4*/ 	.word	0x00000380


	//----- nvinfo : EIATTR_REG_RECONFIG
	.align		4
.L_33:
        /*00a8*/ 	.byte	0x01, 0x54
	.zero		2


	//----- nvinfo : EIATTR_SYSCALL_OFFSETS
	.align		4
        /*00ac*/ 	.byte	0x04, 0x46
        /*00ae*/ 	.short	(.L_35 - .L_34)


	//   ....[0]....
.L_34:
        /*00b0*/ 	.word	0x000015a0


	//----- nvinfo : EIATTR_MBARRIER_INSTR_OFFSETS
	.align		4
.L_35:
        /*00b4*/ 	.byte	0x04, 0x39
        /*00b6*/ 	.short	(.L_37 - .L_36)


	//   ....[0]....
.L_36:
        /*00b8*/ 	.word	0x00000240
        /*00bc*/ 	.word	0x000000ff
        /*00c0*/ 	.word	0x00000000
        /*00c4*/ 	.short	0x0100
        /*00c6*/ 	.byte	0x08
	.zero		1


	//   ....[1]....
        /*00c8*/ 	.word	0x00000250
        /*00cc*/ 	.word	0x000000ff
        /*00d0*/ 	.word	0x00000028
        /*00d4*/ 	.short	0x0100
        /*00d6*/ 	.byte	0x08
	.zero		1


	//   ....[2]....
        /*00d8*/ 	.word	0x00000260
        /*00dc*/ 	.word	0x000000ff
        /*00e0*/ 	.word	0x00000008
        /*00e4*/ 	.short	0x0100
        /*00e6*/ 	.byte	0x08
	.zero		1


	//   ....[3]....
        /*00e8*/ 	.word	0x00000270
        /*00ec*/ 	.word	0x000000ff
        /*00f0*/ 	.word	0x00000030
        /*00f4*/ 	.short	0x0100
        /*00f6*/ 	.byte	0x08
	.zero		1


	//   ....[4]....
        /*00f8*/ 	.word	0x00000280
        /*00fc*/ 	.word	0x000000ff
        /*0100*/ 	.word	0x00000010
        /*0104*/ 	.short	0x0100
        /*0106*/ 	.byte	0x08
	.zero		1


	//   ....[5]....
        /*0108*/ 	.word	0x00000290
        /*010c*/ 	.word	0x000000ff
        /*0110*/ 	.word	0x00000038
        /*0114*/ 	.short	0x0100
        /*0116*/ 	.byte	0x08
	.zero		1


	//   ....[6]....
        /*0118*/ 	.word	0x000002a0
        /*011c*/ 	.word	0x000000ff
        /*0120*/ 	.word	0x00000018
        /*0124*/ 	.short	0x0100
        /*0126*/ 	.byte	0x08
	.zero		1


	//   ....[7]....
        /*0128*/ 	.word	0x000002b0
        /*012c*/ 	.word	0x000000ff
        /*0130*/ 	.word	0x00000040
        /*0134*/ 	.short	0x0100
        /*0136*/ 	.byte	0x08
	.zero		1


	//   ....[8]....
        /*0138*/ 	.word	0x000002c0
        /*013c*/ 	.word	0x000000ff
        /*0140*/ 	.word	0x00000020
        /*0144*/ 	.short	0x0100
        /*0146*/ 	.byte	0x08
	.zero		1


	//   ....[9]....
        /*0148*/ 	.word	0x000002d0
        /*014c*/ 	.word	0x000000ff
        /*0150*/ 	.word	0x00000048
        /*0154*/ 	.short	0x0100
        /*0156*/ 	.byte	0x08
	.zero		1


	//   ....[10]....
        /*0158*/ 	.word	0x000005d0
        /*015c*/ 	.word	0x000000ff
        /*0160*/ 	.word	0x00000080
        /*0164*/ 	.short	0x0100
        /*0166*/ 	.byte	0x08
	.zero		1


	//   ....[11]....
        /*0168*/ 	.word	0x00000640
        /*016c*/ 	.word	0x000000ff
        /*0170*/ 	.word	0x00000088
        /*0174*/ 	.short	0x0100
        /*0176*/ 	.byte	0x08
	.zero		1


	//   ....[12]....
        /*0178*/ 	.word	0x00000660
        /*017c*/ 	.word	0x000000ff
        /*0180*/ 	.word	0x00000060
        /*0184*/ 	.short	0x0100
        /*0186*/ 	.byte	0x09
	.zero		1


	//   ....[13]....
        /*0188*/ 	.word	0x00000670
        /*018c*/ 	.word	0x000000ff
        /*0190*/ 	.word	0x00000068
        /*0194*/ 	.short	0x0100
        /*0196*/ 	.byte	0x09
	.zero		1


	//   ....[14]....
        /*0198*/ 	.word	0x00000680
        /*019c*/ 	.word	0x000000ff
        /*01a0*/ 	.word	0x00000070
        /*01a4*/ 	.short	0x0100
        /*01a6*/ 	.byte	0x09
	.zero		1


	//   ....[15]....
        /*01a8*/ 	.word	0x00000690
        /*01ac*/ 	.word	0x000000ff
        /*01b0*/ 	.word	0x00000078
        /*01b4*/ 	.short	0x0100
        /*01b6*/ 	.byte	0x09
	.zero		1


	//   ....[16]....
        /*01b8*/ 	.word	0x00001480
        /*01bc*/ 	.word	0x0000009d
        /*01c0*/ 	.word	0x00000000
        /*01c4*/ 	.short	0x010a
        /*01c6*/ 	.byte	0x2a
	.zero		1


	//   ....[17]....
        /*01c8*/ 	.word	0x00001620
        /*01cc*/ 	.word	0x00000003
        /*01d0*/ 	.word	0x00000000
        /*01d4*/ 	.short	0x010a
        /*01d6*/ 	.byte	0x3f
	.zero		1


	//   ....[18]....
        /*01d8*/ 	.word	0x00001680
        /*01dc*/ 	.word	0x00000003
        /*01e0*/ 	.word	0x00000000
        /*01e4*/ 	.short	0x010a
        /*01e6*/ 	.byte	0x3f
	.zero		1


	//   ....[19]....
        /*01e8*/ 	.word	0x00001a10
        /*01ec*/ 	.word	0x000000ff
        /*01f0*/ 	.word	0x00000000
        /*01f4*/ 	.short	0x010a
        /*01f6*/ 	.byte	0x04
	.zero		1


	//   ....[20]....
        /*01f8*/ 	.word	0x00001a50
        /*01fc*/ 	.word	0x000000ff
        /*0200*/ 	.word	0x00000000
        /*0204*/ 	.short	0x010a
        /*0206*/ 	.byte	0x04
	.zero		1


	//   ....[21]....
        /*0208*/ 	.word	0x00001ce0
        /*020c*/ 	.word	0x000000ff
        /*0210*/ 	.word	0x00000000
        /*0214*/ 	.short	0x0101
        /*0216*/ 	.byte	0x04
	.zero		1


	//   ....[22]....
        /*0218*/ 	.word	0x00001dd0
        /*021c*/ 	.word	0x0000009e
        /*0220*/ 	.word	0x00000000
        /*0224*/ 	.short	0x0101
        /*0226*/ 	.byte	0x2d
	.zero		1


	//   ....[23]....
        /*0228*/ 	.word	0x00001ea0
        /*022c*/ 	.word	0x000000ff
        /*0230*/ 	.word	0x00000000
        /*0234*/ 	.short	0x0101
        /*0236*/ 	.byte	0x06
	.zero		1


	//   ....[24]....
        /*0238*/ 	.word	0x00001f50
        /*023c*/ 	.word	0x0000009d
        /*0240*/ 	.word	0x00000010
        /*0244*/ 	.short	0x010a
        /*0246*/ 	.byte	0x2a
	.zero		1


	//   ....[25]....
        /*0248*/ 	.word	0x000084d0
        /*024c*/ 	.word	0x000000a0
        /*0250*/ 	.word	0x00000000
        /*0254*/ 	.short	0x0101
        /*0256*/ 	.byte	0x2d
	.zero		1


	//   ....[26]....
        /*0258*/ 	.word	0x00008e30
        /*025c*/ 	.word	0x0000000a
        /*0260*/ 	.word	0x00000028
        /*0264*/ 	.short	0x010a
        /*0266*/ 	.byte	0x3f
	.zero		1


	//   ....[27]....
        /*0268*/ 	.word	0x000091d0
        /*026c*/ 	.word	0x00000005
        /*0270*/ 	.word	0x00000088
        /*0274*/ 	.short	0x0101
        /*0276*/ 	.byte	0x3f
	.zero		1


	//   ....[28]....
        /*0278*/ 	.word	0x00009950
        /*027c*/ 	.word	0x00000009
        /*0280*/ 	.word	0x00000000
        /*0284*/ 	.short	0x010a
        /*0286*/ 	.byte	0x3f
	.zero		1


	//   ....[29]....
        /*0288*/ 	.word	0x000099d0
        /*028c*/ 	.word	0x00000008
        /*0290*/ 	.word	0x00000000
        /*0294*/ 	.short	0x010a
        /*0296*/ 	.byte	0x3f
	.zero		1


	//   ....[30]....
        /*0298*/ 	.word	0x00009a60
        /*029c*/ 	.word	0x00000009
        /*02a0*/ 	.word	0x00000000
        /*02a4*/ 	.short	0x010a
        /*02a6*/ 	.byte	0x3f
	.zero		1


	//   ....[31]....
        /*02a8*/ 	.word	0x00009af0
        /*02ac*/ 	.word	0x00000006
        /*02b0*/ 	.word	0x00000000
        /*02b4*/ 	.short	0x010a
        /*02b6*/ 	.byte	0x3f
	.zero		1


	//   ....[32]....
        /*02b8*/ 	.word	0x00009b80
        /*02bc*/ 	.word	0x00000003
        /*02c0*/ 	.word	0x00000000
        /*02c4*/ 	.short	0x010a
        /*02c6*/ 	.byte	0x3f
	.zero		1


	//   ....[33]....
        /*02c8*/ 	.word	0x00009be0
        /*02cc*/ 	.word	0x0000009f
        /*02d0*/ 	.word	0x00000000
        /*02d4*/ 	.short	0x010a
        /*02d6*/ 	.byte	0x3f
	.zero		1


	//   ....[34]....
        /*02d8*/ 	.word	0x00009c30
        /*02dc*/ 	.word	0x00000003
        /*02e0*/ 	.word	0x00000000
        /*02e4*/ 	.short	0x010a
        /*02e6*/ 	.byte	0x3f
	.zero		1


	//   ....[35]....
        /*02e8*/ 	.word	0x00009c90
        /*02ec*/ 	.word	0x00000004
        /*02f0*/ 	.word	0x00000000
        /*02f4*/ 	.short	0x010a
        /*02f6*/ 	.byte	0x3f
	.zero		1


	//   ....[36]....
        /*02f8*/ 	.word	0x00009ce0
        /*02fc*/ 	.word	0x0000009f
        /*0300*/ 	.word	0x00000010
        /*0304*/ 	.short	0x010a
        /*0306*/ 	.byte	0x3f
	.zero		1


	//   ....[37]....
        /*0308*/ 	.word	0x00009db0
        /*030c*/ 	.word	0x0000000a
        /*0310*/ 	.word	0x00000028
        /*0314*/ 	.short	0x010a
        /*0316*/ 	.byte	0x3f
	.zero		1


	//   ....[38]....
        /*0318*/ 	.word	0x00009e80
        /*031c*/ 	.word	0x00000009
        /*0320*/ 	.word	0x00000000
        /*0324*/ 	.short	0x010a
        /*0326*/ 	.byte	0x3f
	.zero		1


	//   ....[39]....
        /*0328*/ 	.word	0x00009ed0
        /*032c*/ 	.word	0x00000008
        /*0330*/ 	.word	0x00000000
        /*0334*/ 	.short	0x010a
        /*0336*/ 	.byte	0x3f
	.zero		1


	//   ....[40]....
        /*0338*/ 	.word	0x00009f20
        /*033c*/ 	.word	0x00000009
        /*0340*/ 	.word	0x00000000
        /*0344*/ 	.short	0x010a
        /*0346*/ 	.byte	0x3f
	.zero		1


	//   ....[41]....
        /*0348*/ 	.word	0x00009f70
        /*034c*/ 	.word	0x00000006
        /*0350*/ 	.word	0x00000000
        /*0354*/ 	.short	0x010a
        /*0356*/ 	.byte	0x3f
	.zero		1


	//----- nvinfo : EIATTR_NUM_MBARRIERS
	.align		4
.L_37:
        /*0358*/ 	.byte	0x03, 0x38
        /*035a*/ 	.short	0x0010


	//----- nvinfo : EIATTR_EXIT_INSTR_OFFSETS
	.align		4
        /*035c*/ 	.byte	0x04, 0x1c
        /*035e*/ 	.short	(.L_39 - .L_38)


	//   ....[0]....
.L_38:
        /*0360*/ 	.word	0x000011a0


	//   ....[1]....
        /*0364*/ 	.word	0x00001200


	//   ....[2]....
        /*0368*/ 	.word	0x00008b60


	//   ....[3]....
        /*036c*/ 	.word	0x00008b90


	//   ....[4]....
        /*0370*/ 	.word	0x00009bd0


	//----- nvinfo : EIATTR_MAX_THREADS
	.align		4
.L_39:
        /*0374*/ 	.byte	0x04, 0x05
        /*0376*/ 	.short	(.L_41 - .L_40)
.L_40:
        /*0378*/ 	.word	0x00000180
        /*037c*/ 	.word	0x00000001
        /*0380*/ 	.word	0x00000001


	//----- nvinfo : EIATTR_CRS_STACK_SIZE
	.align		4
.L_41:
        /*0384*/ 	.byte	0x04, 0x1e
        /*0386*/ 	.short	(.L_43 - .L_42)
.L_42:
        /*0388*/ 	.word	0x00000000


	//----- nvinfo : EIATTR_CBANK_PARAM_SIZE
	.align		4
.L_43:
        /*038c*/ 	.byte	0x03, 0x19
        /*038e*/ 	.short	0x0470


	//----- nvinfo : EIATTR_PARAM_CBANK
	.align		4
        /*0390*/ 	.byte	0x04, 0x0a
        /*0392*/ 	.short	(.L_45 - .L_44)
	.align		4
.L_44:
        /*0394*/ 	.word	index@(.nv.constant0._ZN7cutlass13device_kernelINS_4gemm6kernel13GemmUniversalIN4cute5tupleIJiiiiEEENS1_10collective13CollectiveMmaINS1_34MainloopSm90TmaGmmaWarpSpecializedILi5ENS5_IJNS4_1CILi1EEESB_SB_EEENS1_32KernelTmaWarpSpecializedPingpongEEENS5_IJNSA_ILi64EEENSA_ILi256EEENSA_ILi32EEEEEEfNS5_IJlSB_lEEEfSJ_NS4_8TiledMMAINS4_8MMA_AtomIJNS4_4SM904GMMA30MMA_64x256x8_F32TF32TF32_SS_TNILNSN_7ScaleInE1ELSP_1EEEEEENS4_6LayoutISC_NS5_IJNSA_ILi0EEEST_ST_EEEEENS5_IJNS4_10UnderscoreESW_SW_EEEEENS4_13SM90_TMA_LOADENS4_14ComposedLayoutINS4_7SwizzleILi3ELi4ELi3EEENS4_18smem_ptr_flag_bitsILi32EEENSS_INS5_IJNSA_ILi8EEESH_EEENS5_IJSH_SB_EEEEEEEvNS4_8identityESZ_S19_vS1A_EENS_8epilogue10collective6detail29Sm90TmaWarpSpecializedAdapterINS1D_15DefaultEpilogueIfSJ_SJ_NS1C_6thread17LinearCombinationIfLi1EffLNS1H_9ScaleType4KindE0ELNS_15FloatRoundStyleE2EfEENS1_15EpilogueDefaultEEEEEvvEEEEvNT_6ParamsE)
        /*0398*/ 	.short	0x0210
        /*039a*/ 	.short	0x0470


	//----- nvinfo : EIATTR_SW_WAR
	.align		4
.L_45:
        /*039c*/ 	.byte	0x04, 0x36
        /*039e*/ 	.short	(.L_47 - .L_46)
.L_46:
        /*03a0*/ 	.word	0x00000008
.L_47:


//--------------------- .nv.callgraph             --------------------------
	.section	.nv.callgraph,"",@"SHT_CUDA_CALLGRAPH"
	.align	4
	.sectionentsize	8
	.align		4
        /*0000*/ 	.word	0x00000000
	.align		4
        /*0004*/ 	.word	0xffffffff
	.align		4
        /*0008*/ 	.word	index@(_ZN7cutlass13device_kernelINS_4gemm6kernel13GemmUniversalIN4cute5tupleIJiiiiEEENS1_10collective13CollectiveMmaINS1_34MainloopSm90TmaGmmaWarpSpecializedILi5ENS5_IJNS4_1CILi1EEESB_SB_EEENS1_32KernelTmaWarpSpecializedPingpongEEENS5_IJNSA_ILi64EEENSA_ILi256EEENSA_ILi32EEEEEEfNS5_IJlSB_lEEEfSJ_NS4_8TiledMMAINS4_8MMA_AtomIJNS4_4SM904GMMA30MMA_64x256x8_F32TF32TF32_SS_TNILNSN_7ScaleInE1ELSP_1EEEEEENS4_6LayoutISC_NS5_IJNSA_ILi0EEEST_ST_EEEEENS5_IJNS4_10UnderscoreESW_SW_EEEEENS4_13SM90_TMA_LOADENS4_14ComposedLayoutINS4_7SwizzleILi3ELi4ELi3EEENS4_18smem_ptr_flag_bitsILi32EEENSS_INS5_IJNSA_ILi8EEESH_EEENS5_IJSH_SB_EEEEEEEvNS4_8identityESZ_S19_vS1A_EENS_8epilogue10collective6detail29Sm90TmaWarpSpecializedAdapterINS1D_15DefaultEpilogueIfSJ_SJ_NS1C_6thread17LinearCombinationIfLi1EffLNS1H_9ScaleType4KindE0ELNS_15FloatRoundStyleE2EfEENS1_15EpilogueDefaultEEEEEvvEEEEvNT_6ParamsE)
	.align		4
        /*000c*/ 	.word	index@(__assertfail)
	.align		4
        /*0010*/ 	.word	0x00000000
	.align		4
        /*0014*/ 	.word	0xfffffffe
	.align		4
        /*0018*/ 	.word	0x00000000
	.align		4
        /*001c*/ 	.word	0xfffffffd
	.align		4
        /*0020*/ 	.word	0x00000000
	.align		4
        /*0024*/ 	.word	0xfffffffc


//--------------------- .nv.constant4             --------------------------
	.section	.nv.constant4,"a",@progbits
	.align	8
	.align		8
.nv.constant4:
        /*0000*/ 	.dword	__assertfail
	.align		8
        /*0008*/ 	.dword	__unnamed_1
	.align		8
        /*0010*/ 	.dword	_ZN40_INTERNAL_ade4a1e6_4_k_cu_371e42f1_244354cuda3std3__45__cpo5beginE
	.align		8
        /*0018*/ 	.dword	_ZN40_INTERNAL_ade4a1e6_4_k_cu_371e42f1_244354cuda3std3__45__cpo3endE
	.align		8
        /*0020*/ 	.dword	_ZN40_INTERNAL_ade4a1e6_4_k_cu_371e42f1_244354cuda3std3__45__cpo6cbeginE
	.align		8
        /*0028*/ 	.dword	_ZN40_INTERNAL_ade4a1e6_4_k_cu_371e42f1_244354cuda3std3__45__cpo4cendE
	.align		8
        /*0030*/ 	.dword	_ZN40_INTERNAL_ade4a1e6_4_k_cu_371e42f1_244354cuda3std3__442_GLOBAL__N__ade4a1e6_4_k_cu_371e42f1_244356ignoreE
	.align		8
        /*0038*/ 	.dword	_ZN40_INTERNAL_ade4a1e6_4_k_cu_371e42f1_244354cuda3std3__419piecewise_constructE
	.align		8
        /*0040*/ 	.dword	_ZN40_INTERNAL_ade4a1e6_4_k_cu_371e42f1_244354cuda3std3__48in_placeE
	.align		8
        /*0048*/ 	.dword	_ZN40_INTERNAL_ade4a1e6_4_k_cu_371e42f1_244354cuda3std6ranges3__45__cpo4swapE
	.align		8
        /*0050*/ 	.dword	_ZN40_INTERNAL_ade4a1e6_4_k_cu_371e42f1_244354cuda3std6ranges3__45__cpo9iter_moveE
	.align		8
        /*0058*/ 	.dword	_ZN40_INTERNAL_ade4a1e6_4_k_cu_371e42f1_244354cute7productE
	.align		8
        /*0060*/ 	.dword	_ZN40_INTERNAL_ade4a1e6_4_k_cu_371e42f1_244354cute1_E
	.align		8
        /*0068*/ 	.dword	$str$22
	.align		8
        /*0070*/ 	.dword	$str$23


//--------------------- .text._ZN7cutlass13device_kernelINS_4gemm6kernel13GemmUniversalIN4cute5tupleIJiiiiEEENS1_10collective13CollectiveMmaINS1_34MainloopSm90TmaGmmaWarpSpecializedILi5ENS5_IJNS4_1CILi1EEESB_SB_EEENS1_32KernelTmaWarpSpecializedPingpongEEENS5_IJNSA_ILi64EEENSA_ILi256EEENSA_ILi32EEEEEEfNS5_IJlSB_lEEEfSJ_NS4_8TiledMMAINS4_8MMA_AtomIJNS4_4SM904GMMA30MMA_64x256x8_F32TF32TF32_SS_TNILNSN_7ScaleInE1ELSP_1EEEEEENS4_6LayoutISC_NS5_IJNSA_ILi0EEEST_ST_EEEEENS5_IJNS4_10UnderscoreESW_SW_EEEEENS4_13SM90_TMA_LOADENS4_14ComposedLayoutINS4_7SwizzleILi3ELi4ELi3EEENS4_18smem_ptr_flag_bitsILi32EEENSS_INS5_IJNSA_ILi8EEESH_EEENS5_IJSH_SB_EEEEEEEvNS4_8identityESZ_S19_vS1A_EENS_8epilogue10collective6detail29Sm90TmaWarpSpecializedAdapterINS1D_15DefaultEpilogueIfSJ_SJ_NS1C_6thread17LinearCombinationIfLi1EffLNS1H_9ScaleType4KindE0ELNS_15FloatRoundStyleE2EfEENS1_15EpilogueDefaultEEEEEvvEEEEvNT_6ParamsE --------------------------
	.section	.text._ZN7cutlass13device_kernelINS_4gemm6kernel13GemmUniversalIN4cute5tupleIJiiiiEEENS1_10collective13CollectiveMmaINS1_34MainloopSm90TmaGmmaWarpSpecializedILi5ENS5_IJNS4_1CILi1EEESB_SB_EEENS1_32KernelTmaWarpSpecializedPingpongEEENS5_IJNSA_ILi64EEENSA_ILi256EEENSA_ILi32EEEEEEfNS5_IJlSB_lEEEfSJ_NS4_8TiledMMAINS4_8MMA_AtomIJNS4_4SM904GMMA30MMA_64x256x8_F32TF32TF32_SS_TNILNSN_7ScaleInE1ELSP_1EEEEEENS4_6LayoutISC_NS5_IJNSA_ILi0EEEST_ST_EEEEENS5_IJNS4_10UnderscoreESW_SW_EEEEENS4_13SM90_TMA_LOADENS4_14ComposedLayoutINS4_7SwizzleILi3ELi4ELi3EEENS4_18smem_ptr_flag_bitsILi32EEENSS_INS5_IJNSA_ILi8EEESH_EEENS5_IJSH_SB_EEEEEEEvNS4_8identityESZ_S19_vS1A_EENS_8epilogue10collective6detail29Sm90TmaWarpSpecializedAdapterINS1D_15DefaultEpilogueIfSJ_SJ_NS1C_6thread17LinearCombinationIfLi1EffLNS1H_9ScaleType4KindE0ELNS_15FloatRoundStyleE2EfEENS1_15EpilogueDefaultEEEEEvvEEEEvNT_6ParamsE,"ax",@progbits
	.align	128
.text._ZN7cutlass13device_kernelINS_4gemm6kernel13GemmUniversalIN4cute5tupleIJiiiiEEENS1_10collective13CollectiveMmaINS1_34MainloopSm90TmaGmmaWarpSpecializedILi5ENS5_IJNS4_1CILi1EEESB_SB_EEENS1_32KernelTmaWarpSpecializedPingpongEEENS5_IJNSA_ILi64EEENSA_ILi256EEENSA_ILi32EEEEEEfNS5_IJlSB_lEEEfSJ_NS4_8TiledMMAINS4_8MMA_AtomIJNS4_4SM904GMMA30MMA_64x256x8_F32TF32TF32_SS_TNILNSN_7ScaleInE1ELSP_1EEEEEENS4_6LayoutISC_NS5_IJNSA_ILi0EEEST_ST_EEEEENS5_IJNS4_10UnderscoreESW_SW_EEEEENS4_13SM90_TMA_LOADENS4_14ComposedLayoutINS4_7SwizzleILi3ELi4ELi3EEENS4_18smem_ptr_flag_bitsILi32EEENSS_INS5_IJNSA_ILi8EEESH_EEENS5_IJSH_SB_EEEEEEEvNS4_8identityESZ_S19_vS1A_EENS_8epilogue10collective6detail29Sm90TmaWarpSpecializedAdapterINS1D_15DefaultEpilogueIfSJ_SJ_NS1C_6thread17LinearCombinationIfLi1EffLNS1H_9ScaleType4KindE0ELNS_15FloatRoundStyleE2EfEENS1_15EpilogueDefaultEEEEEvvEEEEvNT_6ParamsE:
        .type           _ZN7cutlass13device_kernelINS_4gemm6kernel13GemmUniversalIN4cute5tupleIJiiiiEEENS1_10collective13CollectiveMmaINS1_34MainloopSm90TmaGmmaWarpSpecializedILi5ENS5_IJNS4_1CILi1EEESB_SB_EEENS1_32KernelTmaWarpSpecializedPingpongEEENS5_IJNSA_ILi64EEENSA_ILi256EEENSA_ILi32EEEEEEfNS5_IJlSB_lEEEfSJ_NS4_8TiledMMAINS4_8MMA_AtomIJNS4_4SM904GMMA30MMA_64x256x8_F32TF32TF32_SS_TNILNSN_7ScaleInE1ELSP_1EEEEEENS4_6LayoutISC_NS5_IJNSA_ILi0EEEST_ST_EEEEENS5_IJNS4_10UnderscoreESW_SW_EEEEENS4_13SM90_TMA_LOADENS4_14ComposedLayoutINS4_7SwizzleILi3ELi4ELi3EEENS4_18smem_ptr_flag_bitsILi32EEENSS_INS5_IJNSA_ILi8EEESH_EEENS5_IJSH_SB_EEEEEEEvNS4_8identityESZ_S19_vS1A_EENS_8epilogue10collective6detail29Sm90TmaWarpSpecializedAdapterINS1D_15DefaultEpilogueIfSJ_SJ_NS1C_6thread17LinearCombinationIfLi1EffLNS1H_9ScaleType4KindE0ELNS_15FloatRoundStyleE2EfEENS1_15EpilogueDefaultEEEEEvvEEEEvNT_6ParamsE,@function
        .size           _ZN7cutlass13device_kernelINS_4gemm6kernel13GemmUniversalIN4cute5tupleIJiiiiEEENS1_10collective13CollectiveMmaINS1_34MainloopSm90TmaGmmaWarpSpecializedILi5ENS5_IJNS4_1CILi1EEESB_SB_EEENS1_32KernelTmaWarpSpecializedPingpongEEENS5_IJNSA_ILi64EEENSA_ILi256EEENSA_ILi32EEEEEEfNS5_IJlSB_lEEEfSJ_NS4_8TiledMMAINS4_8MMA_AtomIJNS4_4SM904GMMA30MMA_64x256x8_F32TF32TF32_SS_TNILNSN_7ScaleInE1ELSP_1EEEEEENS4_6LayoutISC_NS5_IJNSA_ILi0EEEST_ST_EEEEENS5_IJNS4_10UnderscoreESW_SW_EEEEENS4_13SM90_TMA_LOADENS4_14ComposedLayoutINS4_7SwizzleILi3ELi4ELi3EEENS4_18smem_ptr_flag_bitsILi32EEENSS_INS5_IJNSA_ILi8EEESH_EEENS5_IJSH_SB_EEEEEEEvNS4_8identityESZ_S19_vS1A_EENS_8epilogue10collective6detail29Sm90TmaWarpSpecializedAdapterINS1D_15DefaultEpilogueIfSJ_SJ_NS1C_6thread17LinearCombinationIfLi1EffLNS1H_9ScaleType4KindE0ELNS_15FloatRoundStyleE2EfEENS1_15EpilogueDefaultEEEEEvvEEEEvNT_6ParamsE,(.L_x_327 - _ZN7cutlass13device_kernelINS_4gemm6kernel13GemmUniversalIN4cute5tupleIJiiiiEEENS1_10collective13CollectiveMmaINS1_34MainloopSm90TmaGmmaWarpSpecializedILi5ENS5_IJNS4_1CILi1EEESB_SB_EEENS1_32KernelTmaWarpSpecializedPingpongEEENS5_IJNSA_ILi64EEENSA_ILi256EEENSA_ILi32EEEEEEfNS5_IJlSB_lEEEfSJ_NS4_8TiledMMAINS4_8MMA_AtomIJNS4_4SM904GMMA30MMA_64x256x8_F32TF32TF32_SS_TNILNSN_7ScaleInE1ELSP_1EEEEEENS4_6LayoutISC_NS5_IJNSA_ILi0EEEST_ST_EEEEENS5_IJNS4_10UnderscoreESW_SW_EEEEENS4_13SM90_TMA_LOADENS4_14ComposedLayoutINS4_7SwizzleILi3ELi4ELi3EEENS4_18smem_ptr_flag_bitsILi32EEENSS_INS5_IJNSA_ILi8EEESH_EEENS5_IJSH_SB_EEEEEEEvNS4_8identityESZ_S19_vS1A_EENS_8epilogue10collective6detail29Sm90TmaWarpSpecializedAdapterINS1D_15DefaultEpilogueIfSJ_SJ_NS1C_6thread17LinearCombinationIfLi1EffLNS1H_9ScaleType4KindE0ELNS_15FloatRoundStyleE2EfEENS1_15EpilogueDefaultEEEEEvvEEEEvNT_6ParamsE)
        .other          _ZN7cutlass13device_kernelINS_4gemm6kernel13GemmUniversalIN4cute5tupleIJiiiiEEENS1_10collective13CollectiveMmaINS1_34MainloopSm90TmaGmmaWarpSpecializedILi5ENS5_IJNS4_1CILi1EEESB_SB_EEENS1_32KernelTmaWarpSpecializedPingpongEEENS5_IJNSA_ILi64EEENSA_ILi256EEENSA_ILi32EEEEEEfNS5_IJlSB_lEEEfSJ_NS4_8TiledMMAINS4_8MMA_AtomIJNS4_4SM904GMMA30MMA_64x256x8_F32TF32TF32_SS_TNILNSN_7ScaleInE1ELSP_1EEEEEENS4_6LayoutISC_NS5_IJNSA_ILi0EEEST_ST_EEEEENS5_IJNS4_10UnderscoreESW_SW_EEEEENS4_13SM90_TMA_LOADENS4_14ComposedLayoutINS4_7SwizzleILi3ELi4ELi3EEENS4_18smem_ptr_flag_bitsILi32EEENSS_INS5_IJNSA_ILi8EEESH_EEENS5_IJSH_SB_EEEEEEEvNS4_8identityESZ_S19_vS1A_EENS_8epilogue10collective6detail29Sm90TmaWarpSpecializedAdapterINS1D_15DefaultEpilogueIfSJ_SJ_NS1C_6thread17LinearCombinationIfLi1EffLNS1H_9ScaleType4KindE0ELNS_15FloatRoundStyleE2EfEENS1_15EpilogueDefaultEEEEEvvEEEEvNT_6ParamsE,@"STO_CUDA_ENTRY STV_DEFAULT"
_ZN7cutlass13device_kernelINS_4gemm6kernel13GemmUniversalIN4cute5tupleIJiiiiEEENS1_10collective13CollectiveMmaINS1_34MainloopSm90TmaGmmaWarpSpecializedILi5ENS5_IJNS4_1CILi1EEESB_SB_EEENS1_32KernelTmaWarpSpecializedPingpongEEENS5_IJNSA_ILi64EEENSA_ILi256EEENSA_ILi32EEEEEEfNS5_IJlSB_lEEEfSJ_NS4_8TiledMMAINS4_8MMA_AtomIJNS4_4SM904GMMA30MMA_64x256x8_F32TF32TF32_SS_TNILNSN_7ScaleInE1ELSP_1EEEEEENS4_6LayoutISC_NS5_IJNSA_ILi0EEEST_ST_EEEEENS5_IJNS4_10UnderscoreESW_SW_EEEEENS4_13SM90_TMA_LOADENS4_14ComposedLayoutINS4_7SwizzleILi3ELi4ELi3EEENS4_18smem_ptr_flag_bitsILi32EEENSS_INS5_IJNSA_ILi8EEESH_EEENS5_IJSH_SB_EEEEEEEvNS4_8identityESZ_S19_vS1A_EENS_8epilogue10collective6detail29Sm90TmaWarpSpecializedAdapterINS1D_15DefaultEpilogueIfSJ_SJ_NS1C_6thread17LinearCombinationIfLi1EffLNS1H_9ScaleType4KindE0ELNS_15FloatRoundStyleE2EfEENS1_15EpilogueDefaultEEEEEvvEEEEvNT_6ParamsE:
[----:B------:R-:W0:Y:S02]  /*0000*/  LDC R1, c[0x0][0x28] ;  /* 0x00000a00ff017b82 */ /* 0x000e240000000800 */
[----:B0-----:R-:W-:Y:S01]  /*0010*/  VIADD R1, R1, 0xfffffff8 ;  /* 0xfffffff801017836 */ /* 0x001fe20000000000 */
[----:B------:R-:W0:Y:S01]  /*0020*/  S2R R4, SR_TID.X ;  /* 0x0000000000047919 */ /* 0x000e220000002100 */
[----:B------:R-:W-:Y:S01]  /*0030*/  ELECT P0, URZ, PT ;  /* 0x00000000003f782f */ /* 0x000fe20003800000 */
[----:B------:R-:W-:Y:S01]  /*0040*/  BSSY B0, `(.L_x_0) ;  /* 0x000000f000007945 */ /* 0x000fe20003800000 */
[--C-:B0-----:R-:W-:Y:S02]  /*0050*/  SHF.R.U32.HI R0, RZ, 0x5, R4.reuse ;  /* 0x00000005ff007819 */ /* 0x101fe40000011604 */
[----:B------:R-:W-:-:S03]  /*0060*/  SHF.R.U32.HI R5, RZ, 0x7, R4 ;  /* 0x00000007ff057819 */ /* 0x000fc60000011604 */
[----:B------:R-:W0:Y:S04]  /*0070*/  SHFL.IDX PT, R2, R0, RZ, 0x1f ;  /* 0x00001fff00027589 */ /* 0x000e2800000e0000 */
[----:B------:R1:W2:Y:S01]  /*0080*/  SHFL.IDX PT, R8, R5, RZ, 0x1f ;  /* 0x00001fff05087589 */ /* 0x0002a200000e0000 */
[----:B0-----:R-:W-:-:S13]  /*0090*/  ISETP.NE.OR P0, PT, R2, RZ, !P0 ;  /* 0x000000ff0200720c */ /* 0x001fda0004705670 */
[----:B-12---:R-:W-:Y:S05]  /*00a0*/  @P0 BRA `(.L_x_1) ;  /* 0x0000000000200947 */ /* 0x006fea0003800000 */
[----:B------:R-:W-:Y:S02]  /*00b0*/  ULDC.64 UR4, c[0x0][0x198] ;  /* 0x0000660000047ab9 */ /* 0x000fe40000000a00 */
[----:B------:R-:W-:Y:S02]  /*00c0*/  UIADD3 UR6, UP0, UR4, 0xf0, URZ ;  /* 0x000000f004067890 */ /* 0x000fe4000ff1e03f */
[----:B------:R-:W-:Y:S02]  /*00d0*/  UIADD3 UR4, UP1, UR4, 0x1f0, URZ ;  /* 0x000001f004047890 */ /* 0x000fe4000ff3e03f */
[----:B------:R-:W-:Y:S02]  /*00e0*/  UIADD3.X UR7, URZ, UR5, URZ, UP0, !UPT ;  /* 0x000000053f077290 */ /* 0x000fe400087fe43f */
[----:B------:R-:W-:-:S07]  /*00f0*/  UIADD3.X UR5, URZ, UR5, URZ, UP1, !UPT ;  /* 0x000000053f057290 */ /* 0x000fce0008ffe43f */
[----:B------:R0:W-:Y:S02]  /*0100*/  UTMACCTL.PF [UR6] ;  /* 0x00000000060079b9 */ /* 0x0001e40008040000 */
[----:B------:R0:W-:Y:S02]  /*0110*/  UTMACCTL.PF [UR4] ;  /* 0x00000000040079b9 */ /* 0x0001e40008040000 */
[----:B0-----:R-:W-:Y:S01]  /*0120*/  NOP ;  /* 0x0000000000007918 */ /* 0x001fe20000000000 */
.L_x_1:
[----:B------:R-:W-:Y:S05]  /*0130*/  BSYNC B0 ;  /* 0x0000000000007941 */ /* 0x000fea0003800000 */
.L_x_0:
[----:B------:R-:W0:Y:S02]  /*0140*/  SHFL.IDX PT, R3, R0, RZ, 0x1f ;  /* 0x00001fff00037589 */ /* 0x000e2400000e0000 */
[----:B0-----:R-:W-:-:S13]  /*0150*/  ISETP.NE.AND P0, PT, R3, RZ, PT ;  /* 0x000000ff0300720c */ /* 0x001fda0003f05270 */
[----:B------:R-:W-:Y:S05]  /*0160*/  @P0 BRA `(.L_x_2) ;  /* 0x0000000000600947 */ /* 0x000fea0003800000 */
[----:B------:R-:W0:Y:S01]  /*0170*/  S2UR UR8, SR_CgaCtaId ;  /* 0x00000000000879c3 */ /* 0x000e220000008800 */
[----:B------:R-:W-:Y:S01]  /*0180*/  UMOV UR4, 0x400 ;  /* 0x0000040000047882 */ /* 0x000fe20000000000 */
[----:B------:R-:W-:Y:S01]  /*0190*/  UMOV UR5, 0x1 ;  /* 0x0000000100057882 */ /* 0x000fe20000000000 */
[----:B------:R-:W-:Y:S01]  /*01a0*/  UMOV UR6, 0x80 ;  /* 0x0000008000067882 */ /* 0x000fe20000000000 */
[----:B------:R-:W-:Y:S01]  /*01b0*/  ELECT P0, URZ, PT ;  /* 0x00000000003f782f */ /* 0x000fe20003800000 */
[----:B------:R-:W-:-:S04]  /*01c0*/  UIADD3 UR6, -UR6, 0x100000, URZ ;  /* 0x0010000006067890 */ /* 0x000fc8000fffe13f */
[----:B------:R-:W-:Y:S02]  /*01d0*/  USHF.L.U32 UR7, UR6, 0xb, URZ ;  /* 0x0000000b06077899 */ /* 0x000fe4000800063f */
[----:B------:R-:W-:Y:S02]  /*01e0*/  USHF.L.U32 UR6, UR6, 0x1, URZ ;  /* 0x0000000106067899 */ /* 0x000fe4000800063f */
[----:B0-----:R-:W-:Y:S02]  /*01f0*/  ULEA UR8, UR8, UR4, 0x18 ;  /* 0x0000000408087291 */ /* 0x001fe4000f8ec03f */
[----:B------:R-:W-:-:S04]  /*0200*/  UIADD3 UR4, -UR5, 0x100000, URZ ;  /* 0x0010000005047890 */ /* 0x000fc8000fffe13f */
[----:B------:R-:W-:Y:S02]  /*0210*/  USHF.L.U32 UR5, UR4, 0xb, URZ ;  /* 0x0000000b04057899 */ /* 0x000fe4000800063f */
[----:B------:R-:W-:Y:S01]  /*0220*/  USHF.L.U32 UR4, UR4, 0x1, URZ ;  /* 0x0000000104047899 */ /* 0x000fe2000800063f */
[----:B------:R-:W0:Y:S11]  /*0230*/  FENCE.VIEW.ASYNC.S ;  /* 0x00000000000073c6 */ /* 0x000e360000000000 */
[----:B0-----:R0:W1:Y:S01]  /*0240*/  SYNCS.EXCH.64 URZ, [UR8], UR4 ;  /* 0x00000004083f75b2 */ /* 0x0010620008000100 */
[----:B------:R0:W2:Y:S01]  /*0250*/  SYNCS.EXCH.64 URZ, [UR8+0x28], UR6 ;  /* 0x00002806083f75b2 */ /* 0x0000a20008000100 */
[----:B------:R0:W3:Y:S01]  /*0260*/  SYNCS.EXCH.64 URZ, [UR8+0x8], UR4 ;  /* 0x00000804083f75b2 */ /* 0x0000e20008000100 */
[----:B------:R0:W4:Y:S01]  /*0270*/  SYNCS.EXCH.64 URZ, [UR8+0x30], UR6 ;  /* 0x00003006083f75b2 */ /* 0x0001220008000100 */
[----:B------:R0:W0:Y:S01]  /*0280*/  SYNCS.EXCH.64 URZ, [UR8+0x10], UR4 ;  /* 0x00001004083f75b2 */ /* 0x0000220008000100 */
[----:B------:R0:W0:Y:S01]  /*0290*/  SYNCS.EXCH.64 URZ, [UR8+0x38], UR6 ;  /* 0x00003806083f75b2 */ /* 0x0000220008000100 */
[----:B------:R0:W0:Y:S01]  /*02a0*/  SYNCS.EXCH.64 URZ, [UR8+0x18], UR4 ;  /* 0x00001804083f75b2 */ /* 0x0000220008000100 */
[----:B------:R0:W0:Y:S01]  /*02b0*/  SYNCS.EXCH.64 URZ, [UR8+0x40], UR6 ;  /* 0x00004006083f75b2 */ /* 0x0000220008000100 */
[----:B------:R0:W0:Y:S01]  /*02c0*/  SYNCS.EXCH.64 URZ, [UR8+0x20], UR4 ;  /* 0x00002004083f75b2 */ /* 0x0000220008000100 */
[----:B------:R0:W0:Y:S01]  /*02d0*/  SYNCS.EXCH.64 URZ, [UR8+0x48], UR6 ;  /* 0x00004806083f75b2 */ /* 0x0000220008000100 */
[----:B------:R-:W-:Y:S01]  /*02e0*/  NOP ;  /* 0x0000000000007918 */ /* 0x000fe20000000000 */
.L_x_2:
[----:B------:R-:W5:Y:S01]  /*02f0*/  SHFL.IDX PT, R6, R0, RZ, 0x1f ;  /* 0x00001fff00067589 */ /* 0x000f6200000e0000 */
[----:B------:R-:W-:Y:S01]  /*0300*/  ELECT P0, URZ, PT ;  /* 0x00000000003f782f */ /* 0x000fe20003800000 */
[----:B------:R-:W-:Y:S01]  /*0310*/  NOP ;  /* 0x0000000000007918 */ /* 0x000fe20000000000 */
[----:B------:R-:W-:Y:S01]  /*0320*/  ELECT P1, URZ, PT ;  /* 0x00000000003f782f */ /* 0x000fe20003820000 */
[----:B------:R-:W1:Y:S01]  /*0330*/  SHFL.IDX PT, R3, R0, RZ, 0x1f ;  /* 0x00001fff00037589 */ /* 0x000e6200000e0000 */
[----:B0-----:R-:W-:Y:S01]  /*0340*/  UMOV UR4, 0x20 ;  /* 0x0000002000047882 */ /* 0x001fe20000000000 */
[----:B------:R-:W-:Y:S01]  /*0350*/  UMOV UR11, 0x80 ;  /* 0x00000080000b7882 */ /* 0x000fe20000000000 */
[----:B------:R-:W-:Y:S01]  /*0360*/  NOP ;  /* 0x0000000000007918 */ /* 0x000fe20000000000 */
[C---:B------:R-:W-:Y:S01]  /*0370*/  VIADD R33, R8.reuse, 0xffffffff ;  /* 0xffffffff08217836 */ /* 0x040fe20000000000 */
[----:B------:R-:W0:Y:S01]  /*0380*/  SHFL.IDX PT, R5, R5, RZ, 0x1f ;  /* 0x00001fff05057589 */ /* 0x000e2200000e0000 */
[----:B------:R-:W-:Y:S01]  /*0390*/  ULDC.64 UR36, c[0x0][0x208] ;  /* 0x0000820000247ab9 */ /* 0x000fe20000000a00 */
[----:B------:R-:W-:-:S02]  /*03a0*/  ISETP.NE.AND P2, PT, R8, RZ, PT ;  /* 0x000000ff0800720c */ /* 0x000fc40003f45270 */
[----:B------:R-:W-:Y:S02]  /*03b0*/  ISETP.GE.U32.AND P3, PT, R33, 0x2, PT ;  /* 0x000000022100780c */ /* 0x000fe40003f66070 */
[----:B-----5:R-:W-:Y:S02]  /*03c0*/  ISETP.NE.OR P0, PT, R6, RZ, !P0 ;  /* 0x000000ff0600720c */ /* 0x020fe40004705670 */
[----:B-1----:R-:W-:Y:S02]  /*03d0*/  ISETP.NE.OR P1, PT, R3, RZ, !P1 ;  /* 0x000000ff0300720c */ /* 0x002fe40004f25670 */
[----:B------:R-:W-:-:S04]  /*03e0*/  SHF.R.S32.HI R3, RZ, 0x1f, R2 ;  /* 0x0000001fff037819 */ /* 0x000fc80000011402 */
[----:B------:R-:W-:-:S05]  /*03f0*/  LEA.HI R3, R3, R2, RZ, 0x2 ;  /* 0x0000000203037211 */ /* 0x000fca00078f10ff */
[----:B------:R-:W-:Y:S01]  /*0400*/  VOTEU.ALL UP0, P0 ;  /* 0x00000000003f7886 */ /* 0x000fe20000000000 */
[----:B------:R-:W-:Y:S01]  /*0410*/  LOP3.LUT R3, R3, 0xfffffffc, RZ, 0xc0, !PT ;  /* 0xfffffffc03037812 */ /* 0x000fe200078ec0ff */
[----:B------:R-:W-:-:S03]  /*0420*/  VOTEU.ALL UP1, P1 ;  /* 0x00000000003f7886 */ /* 0x000fc60000820000 */
[----:B------:R-:W1:Y:S01]  /*0430*/  @!UP0 S2UR UR7, SR_CgaCtaId ;  /* 0x00000000000789c3 */ /* 0x000e620000008800 */
[----:B------:R-:W-:Y:S01]  /*0440*/  @!UP0 UMOV UR6, 0x400 ;  /* 0x0000040000068882 */ /* 0x000fe20000000000 */
[----:B------:R-:W-:-:S04]  /*0450*/  @!UP0 UIADD3 UR4, -UR4, 0x100000, URZ ;  /* 0x0010000004048890 */ /* 0x000fc8000fffe13f */
[----:B------:R-:W-:Y:S02]  /*0460*/  @!UP0 USHF.L.U32 UR5, UR4, 0xb, URZ ;  /* 0x0000000b04058899 */ /* 0x000fe4000800063f */
[----:B------:R-:W-:Y:S01]  /*0470*/  @!UP0 USHF.L.U32 UR4, UR4, 0x1, URZ ;  /* 0x0000000104048899 */ /* 0x000fe2000800063f */
[----:B------:R-:W-:Y:S01]  /*0480*/  IMAD.IADD R0, R2, 0x1, -R3 ;  /* 0x0000000102007824 */ /* 0x000fe200078e0a03 */
[----:B------:R-:W-:Y:S01]  /*0490*/  @!UP1 UMOV UR9, 0x400 ;  /* 0x0000040000099882 */ /* 0x000fe20000000000 */
[----:B------:R-:W-:Y:S01]  /*04a0*/  VOTEU.ALL UP2, P1 ;  /* 0x00000000003f7886 */ /* 0x000fe20000840000 */
[----:B------:R-:W-:Y:S01]  /*04b0*/  VOTEU.ALL UP3, P1 ;  /* 0x00000000003f7886 */ /* 0x000fe20000860000 */
[----:B------:R-:W-:Y:S01]  /*04c0*/  VOTEU.ALL UP4, P1 ;  /* 0x00000000003f7886 */ /* 0x000fe20000880000 */
[----:B------:R-:W5:Y:S01]  /*04d0*/  @!UP1 S2UR UR10, SR_CgaCtaId ;  /* 0x00000000000a99c3 */ /* 0x000f620000008800 */
[----:B------:R-:W-:Y:S01]  /*04e0*/  VOTEU.ALL UP5, P1 ;  /* 0x00000000003f7886 */ /* 0x000fe200008a0000 */
[----:B------:R-:W-:-:S04]  /*04f0*/  SHF.R.S32.HI R3, RZ, 0x1f, R4 ;  /* 0x0000001fff037819 */ /* 0x000fc80000011404 */
[----:B------:R-:W-:-:S04]  /*0500*/  LEA.HI R3, R3, R4, RZ, 0x7 ;  /* 0x0000000403037211 */ /* 0x000fc800078f38ff */
[----:B------:R-:W-:-:S05]  /*0510*/  LOP3.LUT R3, R3, 0xffffff80, RZ, 0xc0, !PT ;  /* 0xffffff8003037812 */ /* 0x000fca00078ec0ff */
[----:B------:R-:W-:Y:S01]  /*0520*/  IMAD.IADD R3, R4, 0x1, -R3 ;  /* 0x0000000104037824 */ /* 0x000fe200078e0a03 */
[----:B-1----:R-:W-:Y:S02]  /*0530*/  @!UP0 ULEA UR8, UR7, UR6, 0x18 ;  /* 0x0000000607088291 */ /* 0x002fe4000f8ec03f */
[----:B------:R-:W-:-:S04]  /*0540*/  @!UP1 UIADD3 UR6, -UR11, 0x100000, URZ ;  /* 0x001000000b069890 */ /* 0x000fc8000fffe13f */
[----:B------:R-:W-:Y:S02]  /*0550*/  @!UP1 USHF.L.U32 UR7, UR6, 0xb, URZ ;  /* 0x0000000b06079899 */ /* 0x000fe4000800063f */
[----:B------:R-:W-:Y:S01]  /*0560*/  @!UP1 USHF.L.U32 UR6, UR6, 0x1, URZ ;  /* 0x0000000106069899 */ /* 0x000fe2000800063f */
[----:B------:R-:W-:Y:S01]  /*0570*/  VOTEU.ALL UP0, P0 ;  /* 0x00000000003f7886 */ /* 0x000fe20000000000 */
[----:B-----5:R-:W-:Y:S01]  /*0580*/  @!UP1 ULEA UR9, UR10, UR9, 0x18 ;  /* 0x000000090a099291 */ /* 0x020fe2000f8ec03f */
[----:B------:R-:W-:Y:S02]  /*0590*/  VOTEU.ALL UP1, P0 ;  /* 0x00000000003f7886 */ /* 0x000fe40000020000 */
[----:B------:R-:W-:Y:S01]  /*05a0*/  ULDC.64 UR10, c[0x0][0x598] ;  /* 0x00016600000a7ab9 */ /* 0x000fe20000000a00 */
[----:B------:R-:W-:Y:S01]  /*05b0*/  ISETP.NE.AND P0, PT, R0, 0x3, PT ;  /* 0x000000030000780c */ /* 0x000fe20003f05270 */
[----:B------:R-:W1:Y:S02]  /*05c0*/  FENCE.VIEW.ASYNC.S ;  /* 0x00000000000073c6 */ /* 0x000e640000000000 */
[----:B-1----:R1:W2:Y:S01]  /*05d0*/  @!UP0 SYNCS.EXCH.64 URZ, [UR8+0x80], UR4 ;  /* 0x00008004083f85b2 */ /* 0x0022a20008000100 */
[----:B------:R-:W-:-:S02]  /*05e0*/  ISETP.NE.U32.AND P1, PT, RZ, UR10, PT ;  /* 0x0000000aff007c0c */ /* 0x000fc4000bf25070 */
[----:B------:R-:W-:Y:S02]  /*05f0*/  ISETP.EQ.OR P0, PT, R0, RZ, !P0 ;  /* 0x000000ff0000720c */ /* 0x000fe40004702670 */
[----:B------:R-:W-:Y:S02]  /*0600*/  ISETP.NE.AND.EX P1, PT, RZ, UR11, PT, P1 ;  /* 0x0000000bff007c0c */ /* 0x000fe4000bf25310 */
[----:B------:R-:W-:-:S04]  /*0610*/  ISETP.EQ.AND P0, PT, R8, RZ, P0 ;  /* 0x000000ff0800720c */ /* 0x000fc80000702270 */
[----:B------:R-:W-:-:S04]  /*0620*/  SEL R16, RZ, 0x1, !P0 ;  /* 0x00000001ff107807 */ /* 0x000fc80004000000 */
[----:B------:R-:W-:Y:S01]  /*0630*/  SEL R16, R16, 0x2, P3 ;  /* 0x0000000210107807 */ /* 0x000fe20001800000 */
[----:B------:R1:W2:Y:S01]  /*0640*/  @!UP1 SYNCS.EXCH.64 URZ, [UR8+0x88], UR4 ;  /* 0x00008804083f95b2 */ /* 0x0002a20008000100 */
[----:B------:R-:W-:Y:S01]  /*0650*/  NOP ;  /* 0x0000000000007918 */ /* 0x000fe20000000000 */
[----:B------:R1:W2:Y:S01]  /*0660*/  @!UP2 SYNCS.EXCH.64 URZ, [UR9+0x60], UR6 ;  /* 0x00006006093fa5b2 */ /* 0x0002a20008000100 */
[----:B------:R1:W2:Y:S01]  /*0670*/  @!UP3 SYNCS.EXCH.64 URZ, [UR9+0x68], UR6 ;  /* 0x00006806093fb5b2 */ /* 0x0002a20008000100 */
[----:B------:R1:W2:Y:S01]  /*0680*/  @!UP4 SYNCS.EXCH.64 URZ, [UR9+0x70], UR6 ;  /* 0x00007006093fc5b2 */ /* 0x0002a20008000100 */
[----:B------:R1:W2:Y:S01]  /*0690*/  @!UP5 SYNCS.EXCH.64 URZ, [UR9+0x78], UR6 ;  /* 0x00007806093fd5b2 */ /* 0x0002a20008000100 */
[----:B------:R-:W-:Y:S01]  /*06a0*/  NOP ;  /* 0x0000000000007918 */ /* 0x000fe20000000000 */
[----:B--234-:R-:W-:Y:S06]  /*06b0*/  BAR.SYNC.DEFER_BLOCKING 0x0 ;  /* 0x0000000000007b1d */ /* 0x01cfec0000010000 */
[----:B01----:R-:W-:Y:S05]  /*06c0*/  @!P1 BRA `(.L_x_3) ;  /* 0x00000000001c9947 */ /* 0x003fea0003800000 */
[----:B------:R-:W0:Y:S02]  /*06d0*/  LDC.64 R6, c[0x0][0x598] ;  /* 0x00016600ff067b82 */ /* 0x000e240000000a00 */
[----:B0-----:R-:W2:Y:S02]  /*06e0*/  LDG.E.64 R6, desc[UR36][R6.64] ;  /* 0x0000002406067981 */ /* 0x001ea4000c1e1b00 */
[----:B--2---:R-:W-:-:S04]  /*06f0*/  ISETP.NE.U32.AND P0, PT, R6, RZ, PT ;  /* 0x000000ff0600720c */ /* 0x004fc80003f05070 */
[----:B------:R-:W-:-:S13]  /*0700*/  ISETP.NE.AND.EX P0, PT, R7, RZ, PT, P0 ;  /* 0x000000ff0700720c */ /* 0x000fda0003f05300 */
[----:B------:R-:W-:Y:S05]  /*0710*/  @!P0 BRA `(.L_x_3) ;  /* 0x0000000000088947 */ /* 0x000fea0003800000 */
[----:B------:R1:W5:Y:S01]  /*0720*/  LD.E R153, desc[UR36][R6.64] ;  /* 0x0000002406997980 */ /* 0x000362000c101900 */
[----:B------:R-:W-:Y:S05]  /*0730*/  BRA `(.L_x_4) ;  /* 0x0000000000247947 */ /* 0x000fea0003800000 */
.L_x_3:
[----:B------:R-:W-:Y:S02]  /*0740*/  ULDC.64 UR4, c[0x0][0x588] ;  /* 0x0001620000047ab9 */ /* 0x000fe40000000a00 */
[----:B------:R-:W-:-:S04]  /*0750*/  ISETP.NE.U32.AND P0, PT, RZ, UR4, PT ;  /* 0x00000004ff007c0c */ /* 0x000fc8000bf05070 */
[----:B------:R-:W-:-:S13]  /*0760*/  ISETP.NE.AND.EX P0, PT, RZ, UR5, PT, P0 ;  /* 0x00000005ff007c0c */ /* 0x000fda000bf05300 */
[----:B------:R-:W-:Y:S05]  /*0770*/  @!P0 BRA `(.L_x_5) ;  /* 0x00000000000c8947 */ /* 0x000fea0003800000 */
[----:B------:R-:W0:Y:S02]  /*0780*/  LDC.64 R6, c[0x0][0x588] ;  /* 0x00016200ff067b82 */ /* 0x000e240000000a00 */
[----:B0-----:R0:W5:Y:S01]  /*0790*/  LDG.E R153, desc[UR36][R6.64] ;  /* 0x0000002406997981 */ /* 0x001162000c1e1900 */
[----:B------:R-:W-:Y:S05]  /*07a0*/  BRA `(.L_x_4) ;  /* 0x0000000000087947 */ /* 0x000fea0003800000 */
.L_x_5:
[----:B------:R-:W-:Y:S02]  /*07b0*/  ULDC UR4, c[0x0][0x580] ;  /* 0x0001600000047ab9 */ /* 0x000fe40000000800 */
[----:B------:R-:W-:-:S07]  /*07c0*/  IMAD.U32 R153, RZ, RZ, UR4 ;  /* 0x00000004ff997e24 */ /* 0x000fce000f8e00ff */
.L_x_4:
[----:B------:R-:W-:Y:S02]  /*07d0*/  ULDC.64 UR4, c[0x0][0x5a0] ;  /* 0x0001680000047ab9 */ /* 0x000fe40000000a00 */
[----:B------:R-:W-:-:S04]  /*07e0*/  ISETP.NE.U32.AND P0, PT, RZ, UR4, PT ;  /* 0x00000004ff007c0c */ /* 0x000fc8000bf05070 */
[----:B------:R-:W-:-:S13]  /*07f0*/  ISETP.NE.AND.EX P0, PT, RZ, UR5, PT, P0 ;  /* 0x00000005ff007c0c */ /* 0x000fda000bf05300 */
[----:B------:R-:W-:Y:S05]  /*0800*/  @!P0 BRA `(.L_x_6) ;  /* 0x00000000001c8947 */ /* 0x000fea0003800000 */
[----:B01----:R-:W0:Y:S02]  /*0810*/  LDC.64 R6, c[0x0][0x5a0] ;  /* 0x00016800ff067b82 */ /* 0x003e240000000a00 */
[----:B0-----:R-:W2:Y:S02]  /*0820*/  LDG.E.64 R6, desc[UR36][R6.64] ;  /* 0x0000002406067981 */ /* 0x001ea4000c1e1b00 */
[----:B--2---:R-:W-:-:S04]  /*0830*/  ISETP.NE.U32.AND P0, PT, R6, RZ, PT ;  /* 0x000000ff0600720c */ /* 0x004fc80003f05070 */
[----:B------:R-:W-:-:S13]  /*0840*/  ISETP.NE.AND.EX P0, PT, R7, RZ, PT, P0 ;  /* 0x000000ff0700720c */ /* 0x000fda0003f05300 */
[----:B------:R-:W-:Y:S05]  /*0850*/  @!P0 BRA `(.L_x_6) ;  /* 0x0000000000088947 */ /* 0x000fea0003800000 */
[----:B------:R3:W5:Y:S01]  /*0860*/  LD.E R152, desc[UR36][R6.64] ;  /* 0x0000002406987980 */ /* 0x000762000c101900 */
[----:B------:R-:W-:Y:S05]  /*0870*/  BRA `(.L_x_7) ;  /* 0x0000000000247947 */ /* 0x000fea0003800000 */
.L_x_6:
[----:B------:R-:W-:Y:S02]  /*0880*/  ULDC.64 UR4, c[0x0][0x590] ;  /* 0x0001640000047ab9 */ /* 0x000fe40000000a00 */
[----:B------:R-:W-:-:S04]  /*0890*/  ISETP.NE.U32.AND P0, PT, RZ, UR4, PT ;  /* 0x00000004ff007c0c */ /* 0x000fc8000bf05070 */
[----:B------:R-:W-:-:S13]  /*08a0*/  ISETP.NE.AND.EX P0, PT, RZ, UR5, PT, P0 ;  /* 0x00000005ff007c0c */ /* 0x000fda000bf05300 */
[----:B------:R-:W-:Y:S05]  /*08b0*/  @!P0 BRA `(.L_x_8) ;  /* 0x00000000000c8947 */ /* 0x000fea0003800000 */
[----:B01----:R-:W0:Y:S02]  /*08c0*/  LDC.64 R6, c[0x0][0x590] ;  /* 0x00016400ff067b82 */ /* 0x003e240000000a00 */
[----:B0-----:R2:W5:Y:S01]  /*08d0*/  LDG.E R152, desc[UR36][R6.64] ;  /* 0x0000002406987981 */ /* 0x001562000c1e1900 */
[----:B------:R-:W-:Y:S05]  /*08e0*/  BRA `(.L_x_7) ;  /* 0x0000000000087947 */ /* 0x000fea0003800000 */
.L_x_8:
[----:B------:R-:W-:Y:S02]  /*08f0*/  ULDC UR4, c[0x0][0x584] ;  /* 0x0001610000047ab9 */ /* 0x000fe40000000800 */
[----:B------:R-:W-:-:S07]  /*0900*/  IMAD.U32 R152, RZ, RZ, UR4 ;  /* 0x00000004ff987e24 */ /* 0x000fce000f8e00ff */
.L_x_7:
[----:B------:R-:W4:Y:S01]  /*0910*/  LDC R2, c[0x0][0x65c] ;  /* 0x00019700ff027b82 */ /* 0x000f220000000800 */
[----:B------:R-:W4:Y:S01]  /*0920*/  S2R R14, SR_CTAID.Y ;  /* 0x00000000000e7919 */ /* 0x000f220000002600 */
[----:B------:R-:W-:Y:S01]  /*0930*/  ULDC UR6, c[0x0][0x28c] ;  /* 0x0000a30000067ab9 */ /* 0x000fe20000000800 */
[----:B------:R-:W-:Y:S01]  /*0940*/  ISETP.NE.AND P0, PT, R8, 0x2, PT ;  /* 0x000000020800780c */ /* 0x000fe20003f05270 */
[----:B------:R-:W-:Y:S01]  /*0950*/  UIADD3 UR6, UR6, 0x1f, URZ ;  /* 0x0000001f06067890 */ /* 0x000fe2000fffe03f */
[----:B0123--:R-:W0:Y:S01]  /*0960*/  S2R R6, SR_CTAID.X ;  /* 0x0000000000067919 */ /* 0x00fe220000002500 */
[----:B------:R-:W-:Y:S01]  /*0970*/  IMAD.MOV.U32 R7, RZ, RZ, RZ ;  /* 0x000000ffff077224 */ /* 0x000fe200078e00ff */
[----:B------:R-:W-:Y:S01]  /*0980*/  UMOV UR38, URZ ;  /* 0x0000003f00267c82 */ /* 0x000fe20008000000 */
[----:B------:R-:W-:Y:S01]  /*0990*/  USHF.R.S32.HI UR7, URZ, 0x1f, UR6 ;  /* 0x0000001f3f077899 */ /* 0x000fe20008011406 */
[----:B------:R-:W-:Y:S01]  /*09a0*/  UMOV UR39, URZ ;  /* 0x0000003f00277c82 */ /* 0x000fe20008000000 */
[----:B------:R-:W-:-:S02]  /*09b0*/  ULDC.64 UR8, c[0x0][0x650] ;  /* 0x0001940000087ab9 */ /* 0x000fc40000000a00 */
[----:B------:R-:W-:-:S04]  /*09c0*/  ULEA.HI UR7, UR7, UR6, URZ, 0x5 ;  /* 0x0000000607077291 */ /* 0x000fc8000f8f283f */
[----:B------:R-:W-:Y:S01]  /*09d0*/  USHF.R.S32.HI UR40, URZ, 0x5, UR7 ;  /* 0x000000053f287899 */ /* 0x000fe20008011407 */
[----:B----4-:R-:W-:-:S13]  /*09e0*/  ISETP.NE.AND P1, PT, R2, 0x1, PT ;  /* 0x000000010200780c */ /* 0x010fda0003f25270 */
[----:B------:R-:W0:Y:S01]  /*09f0*/  @P1 LDC R19, c[0x0][0x10] ;  /* 0x00000400ff131b82 */ /* 0x000e220000000800 */
[----:B------:R-:W-:Y:S02]  /*0a00*/  @P1 IMAD.MOV.U32 R8, RZ, RZ, R14 ;  /* 0x000000ffff081224 */ /* 0x000fe400078e000e */
[----:B------:R-:W-:Y:S02]  /*0a10*/  @P1 IMAD.MOV.U32 R9, RZ, RZ, RZ ;  /* 0x000000ffff091224 */ /* 0x000fe400078e00ff */
[----:B------:R-:W-:-:S03]  /*0a20*/  @P1 IMAD.MOV.U32 R17, RZ, RZ, RZ ;  /* 0x000000ffff111224 */ /* 0x000fc600078e00ff */
[----:B------:R-:W1:Y:S01]  /*0a30*/  @!P1 LDC R11, c[0x0][0xc] ;  /* 0x00000300ff0b9b82 */ /* 0x000e620000000800 */
[----:B------:R-:W-:Y:S01]  /*0a40*/  ULDC UR4, c[0x0][0xc] ;  /* 0x0000030000047ab9 */ /* 0x000fe20000000800 */
[----:B------:R-:W-:Y:S02]  /*0a50*/  ULDC UR5, c[0x0][0x10] ;  /* 0x0000040000057ab9 */ /* 0x000fe40000000800 */
[----:B------:R-:W-:-:S04]  /*0a60*/  UIMAD.WIDE.U32 UR4, UR4, UR5, URZ ;  /* 0x00000005040472a5 */ /* 0x000fc8000f8e003f */
[----:B------:R-:W2:Y:S01]  /*0a70*/  LDC R2, c[0x0][0x14] ;  /* 0x00000500ff027b82 */ /* 0x000ea20000000800 */
[----:B0-----:R-:W-:-:S04]  /*0a80*/  @P1 IMAD.WIDE.U32 R18, R6, R19, R8 ;  /* 0x0000001306121225 */ /* 0x001fc800078e0008 */
[----:B------:R-:W-:Y:S02]  /*0a90*/  @P1 IMAD.IADD R17, R19, 0x1, R17 ;  /* 0x0000000113111824 */ /* 0x000fe400078e0211 */
[----:B-1----:R-:W-:-:S04]  /*0aa0*/  @!P1 IMAD.WIDE.U32 R8, R11, R14, R6 ;  /* 0x0000000e0b089225 */ /* 0x002fc800078e0006 */
[----:B------:R-:W-:Y:S02]  /*0ab0*/  @!P1 IMAD.MOV.U32 R18, RZ, RZ, R8 ;  /* 0x000000ffff129224 */ /* 0x000fe400078e0008 */
[----:B------:R-:W-:Y:S02]  /*0ac0*/  @!P1 IMAD.MOV.U32 R17, RZ, RZ, R9 ;  /* 0x000000ffff119224 */ /* 0x000fe400078e0009 */
[----:B--2---:R-:W-:-:S04]  /*0ad0*/  IMAD.WIDE.U32 R12, R2, UR4, RZ ;  /* 0x00000004020c7c25 */ /* 0x004fc8000f8e00ff */
[----:B------:R-:W-:Y:S01]  /*0ae0*/  IMAD R23, R2, UR5, RZ ;  /* 0x0000000502177c24 */ /* 0x000fe2000f8e02ff */
[----:B------:R0:W-:Y:S03]  /*0af0*/  STL.64 [R1], R12 ;  /* 0x0000000c01007387 */ /* 0x0001e60000100a00 */
[----:B------:R-:W-:Y:S01]  /*0b00*/  IMAD.IADD R23, R13, 0x1, R23 ;  /* 0x000000010d177824 */ /* 0x000fe200078e0217 */
[----:B------:R-:W-:Y:S06]  /*0b10*/  @P0 BRA `(.L_x_9) ;  /* 0x0000000000200947 */ /* 0x000fec0003800000 */
[----:B------:R-:W-:Y:S01]  /*0b20*/  UISETP.GE.U32.AND UP0, UPT, UR40, 0x5, UPT ;  /* 0x000000052800788c */ /* 0x000fe2000bf06070 */
[----:B------:R-:W-:Y:S01]  /*0b30*/  IADD3 R18, P0, R18, R12, RZ ;  /* 0x0000000c12127210 */ /* 0x000fe20007f1e0ff */
[----:B------:R-:W-:Y:S01]  /*0b40*/  UIMAD.WIDE.U32 UR4, UR40, -0x33333333, URZ ;  /* 0xcccccccd280478a5 */ /* 0x000fe2000f8e003f */
[----:B------:R-:W-:-:S03]  /*0b50*/  UMOV UR39, URZ ;  /* 0x0000003f00277c82 */ /* 0x000fc60008000000 */
[----:B------:R-:W-:Y:S01]  /*0b60*/  USHF.R.U32.HI UR4, URZ, 0x2, UR5 ;  /* 0x000000023f047899 */ /* 0x000fe20008011605 */
[----:B------:R-:W-:-:S03]  /*0b70*/  IMAD.X R17, R23, 0x1, R17, P0 ;  /* 0x0000000117117824 */ /* 0x000fc600000e0611 */
[----:B------:R-:W-:Y:S02]  /*0b80*/  UIMAD UR38, UR4, -0x5, UR40 ;  /* 0xfffffffb042678a4 */ /* 0x000fe4000f8e0228 */
[----:B------:R-:W-:-:S12]  /*0b90*/  @UP0 ULOP3.LUT UR39, UR4, 0x1, URZ, 0xc0, !UPT ;  /* 0x0000000104270892 */ /* 0x000fd8000f8ec03f */
.L_x_9:
[----:B------:R-:W-:Y:S01]  /*0ba0*/  ISETP.GE.U32.AND P0, PT, R18, UR8, PT ;  /* 0x0000000812007c0c */ /* 0x000fe2000bf06070 */
[----:B------:R-:W-:Y:S01]  /*0bb0*/  IMAD.MOV.U32 R19, RZ, RZ, -0x1 ;  /* 0xffffffffff137424 */ /* 0x000fe200078e00ff */
[----:B------:R-:W-:Y:S01]  /*0bc0*/  PRMT R8, RZ, 0x7610, R8 ;  /* 0x00007610ff087816 */ /* 0x000fe20000000008 */
[----:B------:R-:W-:Y:S01]  /*0bd0*/  IMAD.MOV.U32 R22, RZ, RZ, -0x1 ;  /* 0xffffffffff167424 */ /* 0x000fe200078e00ff */
[----:B------:R-:W-:Y:S01]  /*0be0*/  ISETP.GE.U32.AND.EX P0, PT, R17, UR9, PT, P0 ;  /* 0x0000000911007c0c */ /* 0x000fe2000bf06100 */
[----:B------:R-:W-:-:S12]  /*0bf0*/  IMAD.MOV.U32 R2, RZ, RZ, -0x1 ;  /* 0xffffffffff027424 */ /* 0x000fd800078e00ff */
[----:B------:R-:W-:Y:S05]  /*0c00*/  @P0 BRA `(.L_x_10) ;  /* 0x00000004005c0947 */ /* 0x000fea0003800000 */
[----:B------:R-:W1:Y:S01]  /*0c10*/  LDC.64 R20, c[0x0][0x628] ;  /* 0x00018a00ff147b82 */ /* 0x000e620000000a00 */
[----:B------:R-:W-:Y:S02]  /*0c20*/  IMAD.MOV.U32 R8, RZ, RZ, R18 ;  /* 0x000000ffff087224 */ /* 0x000fe400078e0012 */
[----:B------:R-:W-:-:S05]  /*0c30*/  IMAD.MOV.U32 R9, RZ, RZ, R17 ;  /* 0x000000ffff097224 */ /* 0x000fca00078e0011 */
[----:B------:R-:W2:Y:S08]  /*0c40*/  LDC R2, c[0x0][0x630] ;  /* 0x00018c00ff027b82 */ /* 0x000eb00000000800 */
[----:B------:R-:W3:Y:S01]  /*0c50*/  LDC.64 R24, c[0x0][0x620] ;  /* 0x00018800ff187b82 */ /* 0x000ee20000000a00 */
[----:B-1----:R-:W-:-:S04]  /*0c60*/  ISETP.NE.U32.AND P0, PT, R20, RZ, PT ;  /* 0x000000ff1400720c */ /* 0x002fc80003f05070 */
[----:B------:R-:W-:-:S13]  /*0c70*/  ISETP.NE.AND.EX P0, PT, R21, RZ, PT, P0 ;  /* 0x000000ff1500720c */ /* 0x000fda0003f05300 */
[----:B--23--:R-:W-:Y:S05]  /*0c80*/  @!P0 BRA `(.L_x_11) ;  /* 0x0000000000288947 */ /* 0x00cfea0003800000 */
[----:B0-----:R-:W0:Y:S02]  /*0c90*/  LDC R13, c[0x0][0x634] ;  /* 0x00018d00ff0d7b82 */ /* 0x001e240000000800 */
[----:B0-----:R-:W-:-:S05]  /*0ca0*/  IADD3 R13, P0, R18, R13, RZ ;  /* 0x0000000d120d7210 */ /* 0x001fca0007f1e0ff */
[----:B------:R-:W-:-:S04]  /*0cb0*/  IMAD.X R15, RZ, RZ, R17, P0 ;  /* 0x000000ffff0f7224 */ /* 0x000fc800000e0611 */
[----:B------:R-:W-:-:S04]  /*0cc0*/  IMAD.WIDE.U32 R8, R15, R20, RZ ;  /* 0x000000140f087225 */ /* 0x000fc800078e00ff */
[----:B------:R-:W-:-:S04]  /*0cd0*/  IMAD.WIDE.U32 R10, P0, R13, R21, R8 ;  /* 0x000000150d0a7225 */ /* 0x000fc80007800008 */
[----:B------:R-:W-:-:S04]  /*0ce0*/  IMAD.WIDE.U32 R8, R13, R20, RZ ;  /* 0x000000140d087225 */ /* 0x000fc800078e00ff */
[----:B------:R-:W-:Y:S01]  /*0cf0*/  IMAD.X R13, RZ, RZ, RZ, P0 ;  /* 0x000000ffff0d7224 */ /* 0x000fe200000e06ff */
[----:B------:R-:W-:Y:S01]  /*0d00*/  IADD3 RZ, P0, R9, R10, RZ ;  /* 0x0000000a09ff7210 */ /* 0x000fe20007f1e0ff */
[----:B------:R-:W-:-:S04]  /*0d10*/  IMAD.MOV.U32 R12, RZ, RZ, R11 ;  /* 0x000000ffff0c7224 */ /* 0x000fc800078e000b */
[----:B------:R-:W-:-:S08]  /*0d20*/  IMAD.WIDE.U32.X R8, R15, R21, R12, P0 ;  /* 0x000000150f087225 */ /* 0x000fd000000e040c */
.L_x_11:
[-CC-:B------:R-:W-:Y:S01]  /*0d30*/  SHF.R.U64 R31, R8, R2.reuse, R9.reuse ;  /* 0x00000002081f7219 */ /* 0x180fe20000001209 */
[----:B0-----:R-:W0:Y:S01]  /*0d40*/  LDC R12, c[0x0][0x618] ;  /* 0x00018600ff0c7b82 */ /* 0x001e220000000800 */
[----:B------:R-:W-:Y:S01]  /*0d50*/  SHF.R.U32.HI R7, RZ, R2, R9 ;  /* 0x00000002ff077219 */ /* 0x000fe20000011609 */
[----:B------:R-:W-:Y:S01]  /*0d60*/  ULDC UR4, c[0x0][0x150] ;  /* 0x0000540000047ab9 */ /* 0x000fe20000000800 */
[----:B------:R-:W-:Y:S01]  /*0d70*/  IADD3 R11, P0, RZ, -R31, RZ ;  /* 0x8000001fff0b7210 */ /* 0x000fe20007f1e0ff */
[----:B------:R-:W-:Y:S01]  /*0d80*/  IMAD.MOV.U32 R19, RZ, RZ, R17 ;  /* 0x000000ffff137224 */ /* 0x000fe200078e0011 */
[----:B------:R-:W-:-:S03]  /*0d90*/  I2FP.F32.U32 R2, R6 ;  /* 0x0000000600027245 */ /* 0x000fc60000201000 */
[----:B------:R-:W1:Y:S01]  /*0da0*/  LDC.64 R26, c[0x0][0x640] ;  /* 0x00019000ff1a7b82 */ /* 0x000e620000000a00 */
[----:B------:R-:W-:Y:S02]  /*0db0*/  IMAD.X R13, RZ, RZ, ~R7, P0 ;  /* 0x000000ffff0d7224 */ /* 0x000fe400000e0e07 */
[----:B------:R-:W-:Y:S01]  /*0dc0*/  FMUL R2, R2, UR4 ;  /* 0x0000000402027c20 */ /* 0x000fe20008400000 */
[----:B------:R-:W-:Y:S01]  /*0dd0*/  IMAD.WIDE.U32 R8, R11, R24, R18 ;  /* 0x000000180b087225 */ /* 0x000fe200078e0012 */
[----:B------:R-:W-:-:S03]  /*0de0*/  ULDC UR4, c[0x0][0x154] ;  /* 0x0000550000047ab9 */ /* 0x000fc60000000800 */
[----:B------:R-:W-:Y:S01]  /*0df0*/  IMAD R10, R13, R24, RZ ;  /* 0x000000180d0a7224 */ /* 0x000fe200078e02ff */
[----:B------:R-:W2:Y:S01]  /*0e00*/  LDC R7, c[0x0][0x144] ;  /* 0x00005100ff077b82 */ /* 0x000ea20000000800 */
[----:B------:R-:W3:Y:S02]  /*0e10*/  F2I.U32.TRUNC.NTZ R2, R2 ;  /* 0x0000000200027305 */ /* 0x000ee4000020f000 */
[----:B------:R-:W-:-:S04]  /*0e20*/  IMAD R11, R11, R25, R10 ;  /* 0x000000190b0b7224 */ /* 0x000fc800078e020a */
[----:B------:R-:W-:Y:S01]  /*0e30*/  IMAD.IADD R9, R9, 0x1, R11 ;  /* 0x0000000109097824 */ /* 0x000fe200078e020b */
[----:B------:R-:W4:Y:S01]  /*0e40*/  LDC R22, c[0x0][0x608] ;  /* 0x00018200ff167b82 */ /* 0x000f220000000800 */
[----:B------:R-:W-:-:S03]  /*0e50*/  IMAD.MOV.U32 R11, RZ, RZ, -0x1 ;  /* 0xffffffffff0b7424 */ /* 0x000fc600078e00ff */
[--C-:B0-----:R-:W-:Y:S02]  /*0e60*/  SHF.R.U64 R20, R8, R12, R9.reuse ;  /* 0x0000000c08147219 */ /* 0x101fe40000001209 */
[----:B------:R-:W-:Y:S02]  /*0e70*/  I2FP.F32.U32 R8, R14 ;  /* 0x0000000e00087245 */ /* 0x000fe40000201000 */
[----:B------:R-:W0:Y:S01]  /*0e80*/  LDC R24, c[0x0][0x658] ;  /* 0x00019600ff187b82 */ /* 0x000e220000000800 */
[----:B-1----:R-:W-:Y:S01]  /*0e90*/  ISETP.NE.U32.AND P0, PT, R26, RZ, PT ;  /* 0x000000ff1a00720c */ /* 0x002fe20003f05070 */
[----:B---3--:R-:W-:Y:S02]  /*0ea0*/  IMAD.MOV R10, RZ, RZ, -R2 ;  /* 0x000000ffff0a7224 */ /* 0x008fe400078e0a02 */
[----:B------:R-:W-:Y:S01]  /*0eb0*/  FMUL R8, R8, UR4 ;  /* 0x0000000408087c20 */ /* 0x000fe20008400000 */
[----:B------:R-:W-:Y:S02]  /*0ec0*/  SHF.R.U32.HI R9, RZ, R12, R9 ;  /* 0x0000000cff097219 */ /* 0x000fe40000011609 */
[----:B------:R-:W-:Y:S01]  /*0ed0*/  ISETP.NE.AND.EX P0, PT, R27, RZ, PT, P0 ;  /* 0x000000ff1b00720c */ /* 0x000fe20003f05300 */
[----:B------:R1:W3:Y:S01]  /*0ee0*/  F2I.U32.TRUNC.NTZ R15, R8 ;  /* 0x00000008000f7305 */ /* 0x0002e2000020f000 */
[----:B------:R-:W1:Y:S01]  /*0ef0*/  LDC R19, c[0x0][0x148] ;  /* 0x00005200ff137b82 */ /* 0x000e620000000800 */
[----:B--2---:R-:W-:-:S07]  /*0f00*/  IMAD R2, R7, R10, R6 ;  /* 0x0000000a07027224 */ /* 0x004fce00078e0206 */
[----:B------:R-:W2:Y:S01]  /*0f10*/  LDC R25, c[0x0][0x600] ;  /* 0x00018000ff197b82 */ /* 0x000ea20000000800 */
[-CC-:B----4-:R-:W-:Y:S02]  /*0f20*/  SHF.R.U64 R32, R20, R22.reuse, R9.reuse ;  /* 0x0000001614207219 */ /* 0x190fe40000001209 */
[----:B------:R-:W-:Y:S01]  /*0f30*/  SHF.R.U32.HI R7, RZ, R22, R9 ;  /* 0x00000016ff077219 */ /* 0x000fe20000011609 */
[----:B------:R-:W-:-:S04]  /*0f40*/  IMAD.MOV.U32 R9, RZ, RZ, 0x1 ;  /* 0x00000001ff097424 */ /* 0x000fc800078e00ff */
[----:B------:R-:W4:Y:S01]  /*0f50*/  LDC R28, c[0x0][0x648] ;  /* 0x00019200ff1c7b82 */ /* 0x000f220000000800 */
[-C--:B0-----:R-:W-:Y:S02]  /*0f60*/  SHF.L.U32 R6, R11, R24.reuse, RZ ;  /* 0x000000180b067219 */ /* 0x081fe400000006ff */
[--C-:B------:R-:W-:Y:S02]  /*0f70*/  SHF.R.U64 R22, R32, R24, R7.reuse ;  /* 0x0000001820167219 */ /* 0x100fe40000001207 */
[----:B------:R-:W-:Y:S02]  /*0f80*/  LOP3.LUT R13, RZ, R6, RZ, 0x33, !PT ;  /* 0x00000006ff0d7212 */ /* 0x000fe400078e33ff */
[-C--:B------:R-:W-:Y:S01]  /*0f90*/  SHF.R.U32.HI R7, RZ, R24.reuse, R7 ;  /* 0x00000018ff077219 */ /* 0x080fe20000011607 */
[----:B------:R-:W0:Y:S01]  /*0fa0*/  LDC R29, c[0x0][0x638] ;  /* 0x00018e00ff1d7b82 */ /* 0x000e220000000800 */
[----:B------:R-:W-:Y:S01]  /*0fb0*/  SHF.L.U32 R12, R9, R24, RZ ;  /* 0x00000018090c7219 */ /* 0x000fe200000006ff */
[----:B------:R-:W-:-:S06]  /*0fc0*/  IMAD.MOV.U32 R6, RZ, RZ, R22 ;  /* 0x000000ffff067224 */ /* 0x000fcc00078e0016 */
[----:B------:R-:W0:Y:S01]  /*0fd0*/  LDC R30, c[0x0][0x610] ;  /* 0x00018400ff1e7b82 */ /* 0x000e220000000800 */
[----:B-1-3--:R-:W-:Y:S05]  /*0fe0*/  @!P0 BRA `(.L_x_12) ;  /* 0x0000000000288947 */ /* 0x00afea0003800000 */
[----:B------:R-:W1:Y:S02]  /*0ff0*/  LDC R11, c[0x0][0x64c] ;  /* 0x00019300ff0b7b82 */ /* 0x000e640000000800 */
[----:B-1----:R-:W-:-:S05]  /*1000*/  IADD3 R11, P0, R22, R11, RZ ;  /* 0x0000000b160b7210 */ /* 0x002fca0007f1e0ff */
        /* <DEDUP_REMOVED lines=8> */
.L_x_12:
[----:B----4-:R-:W-:Y:S01]  /*1090*/  SHF.R.U64 R6, R6, R28, R7 ;  /* 0x0000001c06067219 */ /* 0x010fe20000001207 */
[----:B--2---:R-:W-:Y:S01]  /*10a0*/  VIADD R7, R25, 0xffffffff ;  /* 0xffffffff19077836 */ /* 0x004fe20000000000 */
[----:B------:R-:W-:Y:S01]  /*10b0*/  LOP3.LUT R13, R32, R13, RZ, 0xc0, !PT ;  /* 0x0000000d200d7212 */ /* 0x000fe200078ec0ff */
[----:B------:R-:W-:Y:S02]  /*10c0*/  IMAD.MOV R15, RZ, RZ, -R15 ;  /* 0x000000ffff0f7224 */ /* 0x000fe400078e0a0f */
[----:B------:R-:W-:Y:S01]  /*10d0*/  IMAD.MOV R8, RZ, RZ, -R6 ;  /* 0x000000ffff087224 */ /* 0x000fe200078e0a06 */
[----:B------:R-:W-:Y:S01]  /*10e0*/  LOP3.LUT R7, R20, R7, RZ, 0xc0, !PT ;  /* 0x0000000714077212 */ /* 0x000fe200078ec0ff */
[----:B------:R-:W-:Y:S02]  /*10f0*/  IMAD R13, R12, R6, R13 ;  /* 0x000000060c0d7224 */ /* 0x000fe400078e020d */
[----:B------:R-:W-:Y:S02]  /*1100*/  @P1 IMAD R2, R19, R15, R14 ;  /* 0x0000000f13021224 */ /* 0x000fe400078e020e */
[----:B0-----:R-:W-:-:S02]  /*1110*/  IMAD R6, R8, R29, R22 ;  /* 0x0000001d08067224 */ /* 0x001fc400078e0216 */
[----:B------:R-:W-:Y:S02]  /*1120*/  IMAD R2, R13, R30, R2 ;  /* 0x0000001e0d027224 */ /* 0x000fe400078e0202 */
[----:B------:R-:W-:Y:S02]  /*1130*/  IMAD R19, R6, R25, R7 ;  /* 0x0000001906137224 */ /* 0x000fe400078e0207 */
[----:B------:R-:W-:-:S03]  /*1140*/  IMAD.MOV.U32 R8, RZ, RZ, 0x1 ;  /* 0x00000001ff087424 */ /* 0x000fc600078e00ff */
[----:B------:R-:W-:Y:S02]  /*1150*/  SEL R22, R19, R2, !P1 ;  /* 0x0000000213167207 */ /* 0x000fe40004800000 */
[----:B------:R-:W-:Y:S01]  /*1160*/  SEL R19, R2, R19, !P1 ;  /* 0x0000001302137207 */ /* 0x000fe20004800000 */
[----:B------:R-:W-:-:S07]  /*1170*/  IMAD.MOV.U32 R2, RZ, RZ, R31 ;  /* 0x000000ffff027224 */ /* 0x000fce00078e001f */
.L_x_10:
[----:B------:R-:W-:Y:S05]  /*1180*/  @!P2 BRA `(.L_x_13) ;  /* 0x000000780078a947 */ /* 0x000fea0003800000 */
[----:B------:R-:W-:-:S13]  /*1190*/  ISETP.GT.U32.AND P0, PT, R33, 0x1, PT ;  /* 0x000000012100780c */ /* 0x000fda0003f04070 */
[----:B------:R-:W-:Y:S05]  /*11a0*/  @P0 EXIT ;  /* 0x000000000000094d */ /* 0x000fea0003800000 */
.L_x_14:
[----:B------:R-:W-:-:S08]  /*11b0*/  NOP ;  /* 0x0000000000007918 */ /* 0x000fd00000000000 */
[----:B------:R-:W1:Y:S02]  /*11c0*/  USETMAXREG.TRY_ALLOC.CTAPOOL UP0, 0xe8 ;  /* 0x000000e8000079c8 */ /* 0x000e640008000600 */
[----:B-1----:R-:W-:-:S13]  /*11d0*/  PLOP3.LUT P0, PT, PT, PT, UP0, 0x80, 0x0 ;  /* 0x000000000000781c */ /* 0x002fda0003f0f008 */
[----:B------:R-:W-:Y:S05]  /*11e0*/  @!P0 BRA `(.L_x_14) ;  /* 0xfffffffc00f08947 */ /* 0x000fea000383ffff */
[----:B------:R-:W-:-:S13]  /*11f0*/  LOP3.LUT P0, RZ, R8, 0xff, RZ, 0xc0, !PT ;  /* 0x000000ff08ff7812 */ /* 0x000fda000780c0ff */
[----:B------:R-:W-:Y:S05]  /*1200*/  @!P0 EXIT ;  /* 0x000000000000894d */ /* 0x000fea0003800000 */
[----:B------:R-:W1:Y:S01]  /*1210*/  S2UR UR4, SR_CgaCtaId ;  /* 0x00000000000479c3 */ /* 0x000e620000008800 */
[----:B------:R-:W-:Y:S01]  /*1220*/  VIADD R6, R5, 0xffffffff ;  /* 0xffffffff05067836 */ /* 0x000fe20000000000 */
[----:B------:R-:W-:Y:S01]  /*1230*/  SHF.R.S32.HI R0, RZ, 0x1f, R3 ;  /* 0x0000001fff007819 */ /* 0x000fe20000011403 */
[----:B------:R-:W-:Y:S01]  /*1240*/  UMOV UR41, 0x400 ;  /* 0x0000040000297882 */ /* 0x000fe20000000000 */
[----:B------:R-:W-:Y:S01]  /*1250*/  UISETP.LT.AND UP0, UPT, UR40, 0x1, UPT ;  /* 0x000000012800788c */ /* 0x000fe2000bf01270 */
[----:B------:R-:W-:Y:S01]  /*1260*/  LOP3.LUT R170, R16, 0x1, RZ, 0xfc, !PT ;  /* 0x0000000110aa7812 */ /* 0x000fe200078efcff */
[----:B------:R-:W-:Y:S01]  /*1270*/  USHF.L.U32 UR44, UR40, 0x1, URZ ;  /* 0x00000001282c7899 */ /* 0x000fe2000800063f */
[----:B------:R-:W-:Y:S01]  /*1280*/  R2UR UR42, R6 ;  /* 0x00000000062a72ca */ /* 0x000fe200000e0000 */
[----:B------:R-:W-:Y:S01]  /*1290*/  USEL UR43, UR40, 0x1, UP0 ;  /* 0x00000001282b7887 */ /* 0x000fe20008000000 */
[CC--:B------:R-:W-:Y:S02]  /*12a0*/  LEA.HI R4, R0.reuse, R3.reuse, RZ, 0x2 ;  /* 0x0000000300047211 */ /* 0x0c0fe400078f10ff */
[----:B------:R-:W-:Y:S01]  /*12b0*/  LEA.HI R0, R0, R3, RZ, 0x5 ;  /* 0x0000000300007211 */ /* 0x000fe200078f28ff */
[----:B------:R-:W-:Y:S01]  /*12c0*/  UIADD3 UR43, -UR43, UR40, URZ ;  /* 0x000000282b2b7290 */ /* 0x000fe2000fffe13f */
[----:B------:R-:W-:-:S02]  /*12d0*/  SHF.R.S32.HI R154, RZ, 0x2, R4 ;  /* 0x00000002ff9a7819 */ /* 0x000fc40000011404 */
[----:B------:R-:W-:Y:S02]  /*12e0*/  SHF.R.S32.HI R5, RZ, 0x1f, R4 ;  /* 0x0000001fff057819 */ /* 0x000fe40000011404 */
[----:B------:R-:W-:Y:S02]  /*12f0*/  LOP3.LUT R156, R4, 0xfffffffc, RZ, 0xc0, !PT ;  /* 0xfffffffc049c7812 */ /* 0x000fe400078ec0ff */
[----:B------:R-:W-:Y:S01]  /*1300*/  LEA.HI R5, R5, R154, RZ, 0x3 ;  /* 0x0000009a05057211 */ /* 0x000fe200078f18ff */
[----:B------:R-:W-:Y:S01]  /*1310*/  USHF.L.U32 UR42, UR42, 0x3, URZ ;  /* 0x000000032a2a7899 */ /* 0x000fe2000800063f */
[----:B------:R-:W-:Y:S01]  /*1320*/  ISETP.NE.AND P0, PT, R6, RZ, PT ;  /* 0x000000ff0600720c */ /* 0x000fe20003f05270 */
[----:B------:R-:W-:Y:S01]  /*1330*/  IMAD.IADD R156, R3, 0x1, -R156 ;  /* 0x00000001039c7824 */ /* 0x000fe200078e0a9c */
[----:B------:R-:W-:Y:S01]  /*1340*/  LOP3.LUT R5, R5, 0xfffffff8, RZ, 0xc0, !PT ;  /* 0xfffffff805057812 */ /* 0x000fe200078ec0ff */
[----:B-1----:R-:W-:Y:S01]  /*1350*/  ULEA UR41, UR4, UR41, 0x18 ;  /* 0x0000002904297291 */ /* 0x002fe2000f8ec03f */
[----:B------:R-:W-:Y:S01]  /*1360*/  SEL R171, RZ, 0x1, P0 ;  /* 0x00000001ffab7807 */ /* 0x000fe20000000000 */
[----:B------:R-:W-:Y:S01]  /*1370*/  IMAD.U32 R158, RZ, RZ, UR42 ;  /* 0x0000002aff9e7e24 */ /* 0x000fe2000f8e00ff */
[----:B------:R-:W-:Y:S01]  /*1380*/  ULDC UR4, c[0x0][0x284] ;  /* 0x0000a10000047ab9 */ /* 0x000fe20000000800 */
[----:B------:R-:W-:Y:S01]  /*1390*/  IMAD.IADD R154, R154, 0x1, -R5 ;  /* 0x000000019a9a7824 */ /* 0x000fe200078e0a05 */
[----:B------:R-:W-:Y:S01]  /*13a0*/  UIADD3 UR45, UR41, 0x60, URZ ;  /* 0x00000060292d7890 */ /* 0x000fe2000fffe03f */
[----:B------:R-:W-:-:S02]  /*13b0*/  SHF.R.S32.HI R5, RZ, 0x5, R0 ;  /* 0x00000005ff057819 */ /* 0x000fc40000011400 */
[C---:B------:R-:W-:Y:S02]  /*13c0*/  LOP3.LUT R160, R158.reuse, 0x8, RZ, 0xc0, !PT ;  /* 0x000000089ea07812 */ /* 0x040fe400078ec0ff */
[--C-:B------:R-:W-:Y:S01]  /*13d0*/  SHF.R.S32.HI R155, RZ, 0x1f, R154.reuse ;  /* 0x0000001fff9b7819 */ /* 0x100fe2000001149a */
[C-C-:B------:R-:W-:Y:S01]  /*13e0*/  IMAD R161, R5.reuse, -0x10, -R154.reuse ;  /* 0xfffffff005a17824 */ /* 0x140fe200078e0a9a */
[----:B------:R-:W-:Y:S01]  /*13f0*/  LOP3.LUT R158, R158, 0x8, RZ, 0xc, !PT ;  /* 0x000000089e9e7812 */ /* 0x000fe200078e0cff */
[----:B------:R-:W-:Y:S01]  /*1400*/  IMAD.U32 R157, RZ, RZ, UR45 ;  /* 0x0000002dff9d7e24 */ /* 0x000fe2000f8e00ff */
[----:B------:R-:W-:Y:S01]  /*1410*/  LOP3.LUT R160, R160, 0x18, RZ, 0x3c, !PT ;  /* 0x00000018a0a07812 */ /* 0x000fe200078e3cff */
[----:B------:R-:W-:-:S04]  /*1420*/  IMAD.WIDE R154, R5, 0x10, R154 ;  /* 0x00000010059a7825 */ /* 0x000fc800078e029a */
[----:B------:R-:W-:Y:S02]  /*1430*/  VIADD R159, R157, UR42 ;  /* 0x0000002a9d9f7c36 */ /* 0x000fe40008000000 */
[----:B------:R-:W-:-:S07]  /*1440*/  VIADD R161, R161, UR4 ;  /* 0x00000004a1a17c36 */ /* 0x000fce0008000000 */
.L_x_290:
[----:B------:R-:W-:Y:S01]  /*1450*/  SHF.L.U32 R0, R171, 0x1f, RZ ;  /* 0x0000001fab007819 */ /* 0x000fe200000006ff */
[----:B------:R-:W-:Y:S02]  /*1460*/  ULDC UR4, c[0x0][0x28c] ;  /* 0x0000a30000047ab9 */ /* 0x000fe40000000800 */
[----:B------:R-:W-:Y:S01]  /*1470*/  ISETP.LT.AND P1, PT, RZ, UR4, PT ;  /* 0x00000004ff007c0c */ /* 0x000fe2000bf21270 */
[----:B------:R-:W1:Y:S02]  /*1480*/  SYNCS.PHASECHK.TRANS64.TRYWAIT P0, [R157+UR42], R0 ;  /* 0x000000009d0075a7 */ /* 0x000e64000800016a */
[----:B-1-34-:R-:W-:Y:S10]  /*1490*/  @!P0 BRA `(.L_x_15) ;  /* 0x0000008400d08947 */ /* 0x01aff40003800000 */
.L_x_313:
[----:B------:R-:W-:Y:S05]  /*14a0*/  @P1 BRA `(.L_x_16) ;  /* 0x0000000000401947 */ /* 0x000fea0003800000 */
[----:B-1----:R-:W-:Y:S01]  /*14b0*/  MOV R0, 0x0 ;  /* 0x0000000000007802 */ /* 0x002fe20000000f00 */
[----:B------:R-:W-:Y:S01]  /*14c0*/  ULDC.64 UR4, c[0x4][0x68] ;  /* 0x01001a0000047ab9 */ /* 0x000fe20000000a00 */
[----:B------:R-:W-:Y:S01]  /*14d0*/  ULDC.64 UR6, c[0x4][0x8] ;  /* 0x0100020000067ab9 */ /* 0x000fe20000000a00 */
[----:B------:R-:W-:Y:S01]  /*14e0*/  IMAD.U32 R4, RZ, RZ, UR4 ;  /* 0x00000004ff047e24 */ /* 0x000fe2000f8e00ff */
[----:B------:R1:W2:Y:S01]  /*14f0*/  LDC.64 R14, c[0x4][R0] ;  /* 0x01000000000e7b82 */ /* 0x0002a20000000a00 */
[----:B------:R-:W-:Y:S01]  /*1500*/  IMAD.U32 R5, RZ, RZ, UR5 ;  /* 0x00000005ff057e24 */ /* 0x000fe2000f8e00ff */
[----:B------:R-:W-:Y:S01]  /*1510*/  ULDC.64 UR4, c[0x4][0x70] ;  /* 0x01001c0000047ab9 */ /* 0x000fe20000000a00 */
[----:B------:R-:W-:Y:S02]  /*1520*/  IMAD.U32 R10, RZ, RZ, UR6 ;  /* 0x00000006ff0a7e24 */ /* 0x000fe4000f8e00ff */
[----:B------:R-:W-:Y:S02]  /*1530*/  IMAD.U32 R6, RZ, RZ, UR4 ;  /* 0x00000004ff067e24 */ /* 0x000fe4000f8e00ff */
[----:B------:R-:W-:-:S02]  /*1540*/  IMAD.U32 R7, RZ, RZ, UR5 ;  /* 0x00000005ff077e24 */ /* 0x000fc4000f8e00ff */
[----:B------:R-:W-:Y:S02]  /*1550*/  IMAD.U32 R11, RZ, RZ, UR7 ;  /* 0x00000007ff0b7e24 */ /* 0x000fe4000f8e00ff */
[----:B------:R-:W-:Y:S02]  /*1560*/  IMAD.MOV.U32 R8, RZ, RZ, 0x1e1 ;  /* 0x000001e1ff087424 */ /* 0x000fe400078e00ff */
[----:B0-----:R-:W-:Y:S02]  /*1570*/  IMAD.MOV.U32 R12, RZ, RZ, 0x1 ;  /* 0x00000001ff0c7424 */ /* 0x001fe400078e00ff */
[----:B-1----:R-:W-:-:S07]  /*1580*/  IMAD.MOV.U32 R13, RZ, RZ, RZ ;  /* 0x000000ffff0d7224 */ /* 0x002fce00078e00ff */
[----:B------:R-:W-:-:S07]  /*1590*/  LEPC R20, `(.L_x_16) ;  /* 0x000000001014794e */ /* 0x000fce0000000000 */
[----:B--2--5:R-:W-:Y:S05]  /*15a0*/  CALL.ABS.NOINC R14 ;  /* 0x000000000e007343 */ /* 0x024fea0003c00000 */
.L_x_16:
[----:B------:R-:W-:-:S13]  /*15b0*/  ISETP.NE.AND P0, PT, R170, 0x3, PT ;  /* 0x00000003aa00780c */ /* 0x000fda0003f05270 */
[----:B------:R-:W-:Y:S05]  /*15c0*/  @!P0 BRA `(.L_x_17) ;  /* 0x0000000000048947 */ /* 0x000fea0003800000 */
[----:B------:R-:W-:Y:S01]  /*15d0*/  BPT.TRAP 0x1 ;  /* 0x000000040000795c */ /* 0x000fe20000300000 */
.L_x_17:
[----:B------:R-:W-:Y:S02]  /*15e0*/  IMAD.U32 R3, RZ, RZ, UR38 ;  /* 0x00000026ff037e24 */ /* 0x000fe4000f8e00ff */
[----:B-1----:R-:W-:-:S03]  /*15f0*/  IMAD.U32 R0, RZ, RZ, UR39 ;  /* 0x00000027ff007e24 */ /* 0x002fc6000f8e00ff */
[----:B------:R-:W-:Y:S02]  /*1600*/  LEA R3, R3, UR41, 0x3 ;  /* 0x0000002903037c11 */ /* 0x000fe4000f8e18ff */
[----:B------:R-:W-:-:S04]  /*1610*/  SHF.L.U32 R0, R0, 0x1f, RZ ;  /* 0x0000001f00007819 */ /* 0x000fc800000006ff */
[----:B------:R1:W2:Y:S01]  /*1620*/  SYNCS.PHASECHK.TRANS64.TRYWAIT P1, [R3+URZ], R0 ;  /* 0x00000000030075a7 */ /* 0x0002a2000802017f */
[----:B------:R-:W-:Y:S05]  /*1630*/  @!P0 BRA `(.L_x_18) ;  /* 0x0000000000048947 */ /* 0x000fea0003800000 */
[----:B------:R-:W-:Y:S01]  /*1640*/  BPT.TRAP 0x1 ;  /* 0x000000040000795c */ /* 0x000fe20000300000 */
.L_x_18:
[----:B------:R-:W-:-:S05]  /*1650*/  IMAD.U32 R4, RZ, RZ, UR43 ;  /* 0x0000002bff047e24 */ /* 0x000fca000f8e00ff */
[----:B------:R-:W-:Y:S01]  /*1660*/  ISETP.GE.AND P2, PT, R4, 0x1, PT ;  /* 0x000000010400780c */ /* 0x000fe20003f46270 */
[----:B--2---:R-:W-:-:S12]  /*1670*/  @P1 BRA `(.L_x_19) ;  /* 0x0000000000081947 */ /* 0x004fd80003800000 */
[----:B------:R-:W2:Y:S02]  /*1680*/  SYNCS.PHASECHK.TRANS64.TRYWAIT P1, [R3+URZ], R0 ;  /* 0x00000000030075a7 */ /* 0x000ea4000802017f */
[----:B--2---:R-:W-:Y:S05]  /*1690*/  @!P1 BRA `(.L_x_20) ;  /* 0x0000008400649947 */ /* 0x004fea0003800000 */
.L_x_19:
[----:B------:R-:W-:Y:S05]  /*16a0*/  WARPSYNC.ALL ;  /* 0x0000000000007948 */ /* 0x000fea0003800000 */
[----:B------:R-:W-:Y:S01]  /*16b0*/  UIADD3 UR4, UR41, 0x180, URZ ;  /* 0x0000018029047890 */ /* 0x000fe2000fffe03f */
[----:B------:R-:W-:Y:S01]  /*16c0*/  WARPGROUP.ARRIVE ;  /* 0x00000000000079c5 */ /* 0x000fe20000000000 */
[----:B------:R-:W-:Y:S02]  /*16d0*/  UIADD3 UR5, UR41, 0xa180, URZ ;  /* 0x0000a18029057890 */ /* 0x000fe4000fffe03f */
[----:B------:R-:W-:Y:S02]  /*16e0*/  USHF.R.U32.HI UR4, URZ, 0x4, UR4 ;  /* 0x000000043f047899 */ /* 0x000fe40008011604 */
[----:B------:R-:W-:-:S02]  /*16f0*/  USHF.R.U32.HI UR5, URZ, 0x4, UR5 ;  /* 0x000000043f057899 */ /* 0x000fc40008011605 */
[----:B------:R-:W-:Y:S02]  /*1700*/  ULOP3.LUT UR4, UR4, 0x3fff, URZ, 0xc0, !UPT ;  /* 0x00003fff04047892 */ /* 0x000fe4000f8ec03f */
[----:B------:R-:W-:Y:S02]  /*1710*/  ULOP3.LUT UR5, UR5, 0x3fff, URZ, 0xc0, !UPT ;  /* 0x00003fff05057892 */ /* 0x000fe4000f8ec03f */
[----:B------:R-:W-:Y:S02]  /*1720*/  ULOP3.LUT UR8, UR4, 0x10000, URZ, 0xfc, !UPT ;  /* 0x0001000004087892 */ /* 0x000fe4000f8efc3f */
[----:B------:R-:W-:Y:S02]  /*1730*/  ULOP3.LUT UR9, UR5, 0x10000, URZ, 0xfc, !UPT ;  /* 0x0001000005097892 */ /* 0x000fe4000f8efc3f */
[----:B------:R-:W-:Y:S02]  /*1740*/  ULEA UR10, UR38, UR8, 0x9 ;  /* 0x00000008260a7291 */ /* 0x000fe4000f8e483f */
[----:B------:R-:W-:Y:S01]  /*1750*/  ULEA UR11, UR38, UR9, 0xb ;  /* 0x00000009260b7291 */ /* 0x000fe2000f8e583f */
[----:B------:R-:W-:Y:S01]  /*1760*/  UMOV UR5, 0x40000040 ;  /* 0x4000004000057882 */ /* 0x000fe20000000000 */
[----:B------:R-:W-:-:S03]  /*1770*/  UMOV UR7, 0x40000040 ;  /* 0x4000004000077882 */ /* 0x000fc60000000000 */
[----:B------:R-:W-:Y:S02]  /*1780*/  UMOV UR4, UR10 ;  /* 0x0000000a00047c82 */ /* 0x000fe40008000000 */
[----:B------:R-:W-:Y:S02]  /*1790*/  UMOV UR6, UR11 ;  /* 0x0000000b00067c82 */ /* 0x000fe40008000000 */
[----:B------:R-:W-:Y:S01]  /*17a0*/  HGMMA.64x256x8.F32.TF32 R24, gdesc[UR4], RZ, !UPT, gsb0 ;  /* 0x07e00000041879f0 */ /* 0x000fe2000c0028ff */
[----:B------:R-:W-:Y:S02]  /*17b0*/  UIADD3 UR4, UR10, 0x2, URZ ;  /* 0x000000020a047890 */ /* 0x000fe4000fffe03f */
[----:B------:R-:W-:Y:S01]  /*17c0*/  UIADD3 UR6, UR11, 0x2, URZ ;  /* 0x000000020b067890 */ /* 0x000fe2000fffe03f */
[----:B------:R-:W-:Y:S01]  /*17d0*/  UMOV UR5, 0x40000040 ;  /* 0x4000004000057882 */ /* 0x000fe20000000000 */
[----:B------:R-:W-:Y:S01]  /*17e0*/  UMOV UR7, 0x40000040 ;  /* 0x4000004000077882 */ /* 0x000fe20000000000 */
[----:B------:R-:W-:-:S02]  /*17f0*/  WARPGROUP.DEPBAR.LE gsb0, 0x0 ;  /* 0x00008000000079c5 */ /* 0x000fc40000010000 */
[----:B------:R-:W-:-:S15]  /*1800*/  WARPGROUP.ARRIVE ;  /* 0x00000000000079c5 */ /* 0x000fde0000000000 */
[----:B------:R-:W-:-:S05]  /*1810*/  NOP ;  /* 0x0000000000007918 */ /* 0x000fca0000000000 */
[----:B------:R-:W-:Y:S01]  /*1820*/  HGMMA.64x256x8.F32.TF32 R24, gdesc[UR4], R24, gsb0 ;  /* 0x07e00000041879f0 */ /* 0x000fe20008002818 */
[----:B------:R-:W-:Y:S02]  /*1830*/  UIADD3 UR4, UR10, 0x4, URZ ;  /* 0x000000040a047890 */ /* 0x000fe4000fffe03f */
[----:B------:R-:W-:Y:S01]  /*1840*/  UIADD3 UR6, UR11, 0x4, URZ ;  /* 0x000000040b067890 */ /* 0x000fe2000fffe03f */
[----:B------:R-:W-:Y:S01]  /*1850*/  UMOV UR5, 0x40000040 ;  /* 0x4000004000057882 */ /* 0x000fe20000000000 */
[----:B------:R-:W-:Y:S01]  /*1860*/  UMOV UR7, 0x40000040 ;  /* 0x4000004000077882 */ /* 0x000fe20000000000 */
[----:B------:R-:W-:Y:S02]  /*1870*/  WARPGROUP.DEPBAR.LE gsb0, 0x0 ;  /* 0x00008000000079c5 */ /* 0x000fe40000010000 */
        /* <DEDUP_REMOVED lines=10> */
[----:B------:R-:W-:Y:S03]  /*1920*/  HGMMA.64x256x8.F32.TF32 R24, gdesc[UR4], R24, gsb0 ;  /* 0x07e00000041879f0 */ /* 0x000fe60008002818 */
[----:B------:R-:W-:Y:S02]  /*1930*/  WARPGROUP.DEPBAR.LE gsb0, 0x0 ;  /* 0x00008000000079c5 */ /* 0x000fe40000010000 */
[----:B------:R-:W-:Y:S05]  /*1940*/  @!P2 BRA `(.L_x_21) ;  /* 0x00000004001ca947 */ /* 0x000fea0003800000 */
[----:B------:R-:W-:Y:S01]  /*1950*/  UIADD3 UR4, UR38, 0x1, URZ ;  /* 0x0000000126047890 */ /* 0x000fe2000fffe03f */
[----:B-12---:R-:W-:Y:S01]  /*1960*/  IMAD.U32 R0, RZ, RZ, UR43 ;  /* 0x0000002bff007e24 */ /* 0x006fe2000f8e00ff */
[----:B------:R-:W-:Y:S02]  /*1970*/  UMOV UR11, UR38 ;  /* 0x00000026000b7c82 */ /* 0x000fe40008000000 */
[----:B------:R-:W-:-:S04]  /*1980*/  UISETP.NE.AND UP0, UPT, UR4, 0x5, UPT ;  /* 0x000000050400788c */ /* 0x000fc8000bf05270 */
[----:B------:R-:W-:Y:S02]  /*1990*/  USEL UR5, URZ, 0x1, UP0 ;  /* 0x000000013f057887 */ /* 0x000fe40008000000 */
[----:B------:R-:W-:Y:S02]  /*19a0*/  USEL UR10, UR4, URZ, UP0 ;  /* 0x0000003f040a7287 */ /* 0x000fe40008000000 */
[----:B------:R-:W-:-:S06]  /*19b0*/  ULOP3.LUT UR5, UR39, UR5, URZ, 0x3c, !UPT ;  /* 0x0000000527057292 */ /* 0x000fcc000f8e3c3f */
[----:B------:R-:W-:-:S07]  /*19c0*/  IMAD.U32 R5, RZ, RZ, UR5 ;  /* 0x00000005ff057e24 */ /* 0x000fce000f8e00ff */
.L_x_28:
[----:B-12---:R-:W-:Y:S05]  /*19d0*/  @!P0 BRA `(.L_x_22) ;  /* 0x0000000000048947 */ /* 0x006fea0003800000 */
[----:B------:R-:W-:Y:S01]  /*19e0*/  BPT.TRAP 0x1 ;  /* 0x000000040000795c */ /* 0x000fe20000300000 */
.L_x_22:
[----:B------:R-:W-:Y:S01]  /*19f0*/  ULEA UR4, UR10, UR41, 0x3 ;  /* 0x000000290a047291 */ /* 0x000fe2000f8e183f */
[----:B------:R-:W-:-:S08]  /*1a00*/  SHF.L.U32 R3, R5, 0x1f, RZ ;  /* 0x0000001f05037819 */ /* 0x000fd000000006ff */
[----:B------:R1:W2:Y:S01]  /*1a10*/  SYNCS.PHASECHK.TRANS64.TRYWAIT P1, [UR4], R3 ;  /* 0x00000003ff0075a7 */ /* 0x0002a20008020144 */
[----:B------:R-:W-:Y:S05]  /*1a20*/  @!P0 BRA `(.L_x_23) ;  /* 0x0000000000048947 */ /* 0x000fea0003800000 */
[----:B------:R-:W-:Y:S01]  /*1a30*/  BPT.TRAP 0x1 ;  /* 0x000000040000795c */ /* 0x000fe20000300000 */
.L_x_23:
[----:B--2---:R-:W-:Y:S05]  /*1a40*/  @P1 BRA `(.L_x_24) ;  /* 0x0000000000081947 */ /* 0x004fea0003800000 */
[----:B------:R-:W2:Y:S02]  /*1a50*/  SYNCS.PHASECHK.TRANS64.TRYWAIT P1, [UR4], R3 ;  /* 0x00000003ff0075a7 */ /* 0x000ea40008020144 */
[----:B--2---:R-:W-:Y:S05]  /*1a60*/  @!P1 BRA `(.L_x_25) ;  /* 0x0000008000849947 */ /* 0x004fea0003800000 */
.L_x_24:
[----:B------:R-:W-:Y:S01]  /*1a70*/  ULEA UR12, UR10, UR8, 0x9 ;  /* 0x000000080a0c7291 */ /* 0x000fe2000f8e483f */
[----:B------:R-:W-:Y:S01]  /*1a80*/  WARPGROUP.ARRIVE ;  /* 0x00000000000079c5 */ /* 0x000fe20000000000 */
[----:B------:R-:W-:Y:S01]  /*1a90*/  ULEA UR13, UR10, UR9, 0xb ;  /* 0x000000090a0d7291 */ /* 0x000fe2000f8e583f */
[----:B------:R-:W-:Y:S01]  /*1aa0*/  UMOV UR5, 0x40000040 ;  /* 0x4000004000057882 */ /* 0x000fe20000000000 */
[----:B------:R-:W-:-:S03]  /*1ab0*/  UMOV UR7, 0x40000040 ;  /* 0x4000004000077882 */ /* 0x000fc60000000000 */
[----:B------:R-:W-:Y:S02]  /*1ac0*/  UMOV UR4, UR12 ;  /* 0x0000000c00047c82 */ /* 0x000fe40008000000 */
[----:B------:R-:W-:Y:S02]  /*1ad0*/  UMOV UR6, UR13 ;  /* 0x0000000d00067c82 */ /* 0x000fe40008000000 */
[----:B------:R-:W-:Y:S01]  /*1ae0*/  HGMMA.64x256x8.F32.TF32 R24, gdesc[UR4], R24, gsb0 ;  /* 0x07e00000041879f0 */ /* 0x000fe20008002818 */
        /* <DEDUP_REMOVED lines=26> */
[----:B------:R-:W-:Y:S01]  /*1c90*/  BPT.TRAP 0x1 ;  /* 0x000000040000795c */ /* 0x000fe20000300000 */
.L_x_26:
[----:B------:R-:W-:Y:S01]  /*1ca0*/  ULEA UR4, UR11, UR41, 0x3 ;  /* 0x000000290b047291 */ /* 0x000fe2000f8e183f */
[----:B------:R-:W-:-:S03]  /*1cb0*/  ISETP.GT.U32.AND P1, PT, R16, 0x1, PT ;  /* 0x000000011000780c */ /* 0x000fc60003f24070 */
[----:B------:R-:W-:-:S04]  /*1cc0*/  UIADD3 UR4, UR4, 0x28, URZ ;  /* 0x0000002804047890 */ /* 0x000fc8000fffe03f */
[----:B------:R-:W-:-:S09]  /*1cd0*/  UPRMT UR4, URZ, 0x654, UR4 ;  /* 0x000006543f047896 */ /* 0x000fd20008000004 */
[----:B------:R-:W-:Y:S01]  /*1ce0*/  SYNCS.ARRIVE.TRANS64.RED.A1T0 RZ, [UR4], RZ ;  /* 0x000000ffffff79a7 */ /* 0x000fe20008100404 */
[----:B------:R-:W-:Y:S05]  /*1cf0*/  @P1 BRA `(.L_x_27) ;  /* 0x0000000000041947 */ /* 0x000fea0003800000 */
[----:B------:R-:W-:Y:S01]  /*1d00*/  BPT.TRAP 0x1 ;  /* 0x000000040000795c */ /* 0x000fe20000300000 */
.L_x_27:
[----:B------:R-:W-:Y:S01]  /*1d10*/  UIADD3 UR10, UR10, 0x1, URZ ;  /* 0x000000010a0a7890 */ /* 0x000fe2000fffe03f */
[C---:B------:R-:W-:Y:S01]  /*1d20*/  ISETP.GT.AND P1, PT, R0.reuse, 0x1, PT ;  /* 0x000000010000780c */ /* 0x040fe20003f24270 */
[----:B------:R-:W-:Y:S01]  /*1d30*/  UIADD3 UR11, UR11, 0x1, URZ ;  /* 0x000000010b0b7890 */ /* 0x000fe2000fffe03f */
[----:B------:R-:W-:Y:S01]  /*1d40*/  VIADD R0, R0, 0xffffffff ;  /* 0xffffffff00007836 */ /* 0x000fe20000000000 */
[----:B------:R-:W-:Y:S02]  /*1d50*/  UISETP.NE.AND UP0, UPT, UR10, 0x5, UPT ;  /* 0x000000050a00788c */ /* 0x000fe4000bf05270 */
[----:B------:R-:W-:Y:S02]  /*1d60*/  UISETP.NE.AND UP1, UPT, UR11, 0x5, UPT ;  /* 0x000000050b00788c */ /* 0x000fe4000bf25270 */
[----:B------:R-:W-:Y:S02]  /*1d70*/  USEL UR4, URZ, 0x1, UP0 ;  /* 0x000000013f047887 */ /* 0x000fe40008000000 */
[----:B------:R-:W-:-:S02]  /*1d80*/  USEL UR10, UR10, URZ, UP0 ;  /* 0x0000003f0a0a7287 */ /* 0x000fc40008000000 */
[----:B------:R-:W-:Y:S02]  /*1d90*/  USEL UR11, UR11, URZ, UP1 ;  /* 0x0000003f0b0b7287 */ /* 0x000fe40008800000 */
[----:B------:R-:W-:Y:S01]  /*1da0*/  LOP3.LUT R5, R5, UR4, RZ, 0x3c, !PT ;  /* 0x0000000405057c12 */ /* 0x000fe2000f8e3cff */
[----:B------:R-:W-:Y:S09]  /*1db0*/  @P1 BRA `(.L_x_28) ;  /* 0xfffffffc00041947 */ /* 0x000ff2000383ffff */
.L_x_21:
[----:B-12---:R-:W1:Y:S01]  /*1dc0*/  LDC R0, c[0x0][0x28c] ;  /* 0x0000a300ff007b82 */ /* 0x006e620000000800 */
[----:B------:R2:W-:Y:S01]  /*1dd0*/  SYNCS.ARRIVE.TRANS64.A1T0 RZ, [R158+UR45], RZ ;  /* 0x000000ff9eff79a7 */ /* 0x0005e2000810002d */
[----:B-1----:R-:W-:-:S13]  /*1de0*/  ISETP.GE.AND P1, PT, R0, 0x1, PT ;  /* 0x000000010000780c */ /* 0x002fda0003f26270 */
[----:B--2---:R-:W-:Y:S05]  /*1df0*/  @!P1 BRA `(.L_x_29) ;  /* 0x0000000000349947 */ /* 0x004fea0003800000 */
[----:B------:R-:W-:Y:S05]  /*1e00*/  @!P0 BRA `(.L_x_30) ;  /* 0x0000000000048947 */ /* 0x000fea0003800000 */
[----:B------:R-:W-:Y:S01]  /*1e10*/  BPT.TRAP 0x1 ;  /* 0x000000040000795c */ /* 0x000fe20000300000 */
.L_x_30:
[----:B------:R-:W-:Y:S01]  /*1e20*/  UIADD3 UR6, UR43, UR38, URZ ;  /* 0x000000262b067290 */ /* 0x000fe2000fffe03f */
[----:B------:R-:W-:-:S03]  /*1e30*/  ISETP.GT.U32.AND P0, PT, R16, 0x1, PT ;  /* 0x000000011000780c */ /* 0x000fc60003f04070 */
[----:B------:R-:W-:-:S04]  /*1e40*/  UIMAD.WIDE.U32 UR4, UR6, -0x33333333, URZ ;  /* 0xcccccccd060478a5 */ /* 0x000fc8000f8e003f */
[----:B------:R-:W-:-:S04]  /*1e50*/  USHF.R.U32.HI UR4, URZ, 0x2, UR5 ;  /* 0x000000023f047899 */ /* 0x000fc80008011605 */
[----:B------:R-:W-:-:S04]  /*1e60*/  UIMAD UR6, UR4, -0x5, UR6 ;  /* 0xfffffffb040678a4 */ /* 0x000fc8000f8e0206 */
[----:B------:R-:W-:-:S04]  /*1e70*/  ULEA UR6, UR6, UR41, 0x3 ;  /* 0x0000002906067291 */ /* 0x000fc8000f8e183f */
[----:B------:R-:W-:-:S04]  /*1e80*/  UIADD3 UR6, UR6, 0x28, URZ ;  /* 0x0000002806067890 */ /* 0x000fc8000fffe03f */
[----:B------:R-:W-:-:S09]  /*1e90*/  UPRMT UR6, URZ, 0x654, UR6 ;  /* 0x000006543f067896 */ /* 0x000fd20008000006 */
[----:B------:R-:W-:Y:S01]  /*1ea0*/  SYNCS.ARRIVE.TRANS64.RED.A1T0 RZ, [UR6], RZ ;  /* 0x000000ffffff79a7 */ /* 0x000fe20008100406 */
[----:B------:R-:W-:Y:S05]  /*1eb0*/  @P0 BRA `(.L_x_29) ;  /* 0x0000000000040947 */ /* 0x000fea0003800000 */
[----:B------:R-:W-:Y:S01]  /*1ec0*/  BPT.TRAP 0x1 ;  /* 0x000000040000795c */ /* 0x000fe20000300000 */
.L_x_29:
[----:B------:R-:W-:Y:S01]  /*1ed0*/  SHF.L.U32 R0, R171, 0x1f, RZ ;  /* 0x0000001fab007819 */ /* 0x000fe200000006ff */
[----:B------:R-:W-:Y:S01]  /*1ee0*/  UIADD3 UR38, UR44, UR38, URZ ;  /* 0x000000262c267290 */ /* 0x000fe2000fffe03f */
[----:B------:R-:W1:Y:S01]  /*1ef0*/  LDC R7, c[0x0][0x288] ;  /* 0x0000a200ff077b82 */ /* 0x000e620000000800 */
[----:B------:R-:W-:Y:S01]  /*1f00*/  UISETP.GE.U32.AND UP1, UPT, UR44, 0x5, UPT ;  /* 0x000000052c00788c */ /* 0x000fe2000bf26070 */
[----:B------:R-:W-:Y:S01]  /*1f10*/  IMAD.SHL.U32 R8, R156, 0x2, RZ ;  /* 0x000000029c087824 */ /* 0x000fe200078e00ff */
[----:B------:R-:W-:Y:S02]  /*1f20*/  UISETP.GT.U32.AND UP0, UPT, UR38, 0x4, UPT ;  /* 0x000000042600788c */ /* 0x000fe4000bf04070 */
[----:B------:R-:W-:Y:S02]  /*1f30*/  UIMAD.WIDE.U32 UR4, UR38, -0x33333333, URZ ;  /* 0xcccccccd260478a5 */ /* 0x000fe4000f8e003f */
[----:B------:R-:W-:Y:S01]  /*1f40*/  UISETP.LT.U32.AND UP0, UPT, UR44, 0x5, UP0 ;  /* 0x000000052c00788c */ /* 0x000fe20008701070 */
[----:B------:R-:W2:Y:S01]  /*1f50*/  SYNCS.PHASECHK.TRANS64.TRYWAIT P0, [R157+UR42+0x10], R0 ;  /* 0x000010009d0075a7 */ /* 0x000ea2000800016a */
[----:B------:R-:W-:Y:S01]  /*1f60*/  USHF.R.U32.HI UR4, URZ, 0x2, UR5 ;  /* 0x000000023f047899 */ /* 0x000fe20008011605 */
[----:B------:R-:W-:Y:S01]  /*1f70*/  SHF.R.S32.HI R9, RZ, 0x1f, R8 ;  /* 0x0000001fff097819 */ /* 0x000fe20000011408 */
[----:B------:R-:W-:-:S02]  /*1f80*/  USEL UR6, URZ, 0x1, !UP0 ;  /* 0x000000013f067887 */ /* 0x000fc4000c000000 */
[----:B------:R-:W-:Y:S02]  /*1f90*/  UIMAD UR38, UR4, -0x5, UR38 ;  /* 0xfffffffb042678a4 */ /* 0x000fe4000f8e0226 */
[----:B------:R-:W-:-:S04]  /*1fa0*/  ULOP3.LUT UR39, UR39, UR6, URZ, 0x3c, !UPT ;  /* 0x0000000627277292 */ /* 0x000fc8000f8e3c3f */
[----:B------:R-:W-:Y:S01]  /*1fb0*/  @UP1 ULOP3.LUT UR39, UR39, 0x1, UR4, 0x78, !UPT ;  /* 0x0000000127271892 */ /* 0x000fe2000f8e7804 */
[----:B-12---:R-:W-:Y:S11]  /*1fc0*/  @!P0 BRA `(.L_x_31) ;  /* 0x0000007c00448947 */ /* 0x006ff60003800000 */
.L_x_314:
[----:B------:R-:W-:Y:S01]  /*1fd0*/  IMAD.SHL.U32 R6, R19, 0x40, RZ ;  /* 0x0000004013067824 */ /* 0x000fe200078e00ff */
[----:B------:R-:W-:Y:S01]  /*1fe0*/  ULDC UR6, c[0x0][0x284] ;  /* 0x0000a10000067ab9 */ /* 0x000fe20000000800 */
[----:B------:R-:W-:Y:S01]  /*1ff0*/  IMAD.SHL.U32 R14, R22, 0x100, RZ ;  /* 0x00000100160e7824 */ /* 0x000fe200078e00ff */
[----:B------:R-:W-:Y:S01]  /*2000*/  SHF.R.S32.HI R165, RZ, 0x1f, R2 ;  /* 0x0000001fffa57819 */ /* 0x000fe20000011402 */
[----:B------:R-:W-:Y:S01]  /*2010*/  ULDC.64 UR4, c[0x0][0x5d0] ;  /* 0x0001740000047ab9 */ /* 0x000fe20000000a00 */
[----:B------:R-:W-:Y:S01]  /*2020*/  ISETP.GE.AND P0, PT, R6, UR6, PT ;  /* 0x0000000606007c0c */ /* 0x000fe2000bf06270 */
[----:B------:R-:W-:Y:S01]  /*2030*/  IMAD.WIDE.U32 R4, R2, UR4, R8 ;  /* 0x0000000402047c25 */ /* 0x000fe2000f8e0008 */
[----:B------:R-:W-:Y:S02]  /*2040*/  SHF.R.S32.HI R15, RZ, 0x1f, R14 ;  /* 0x0000001fff0f7819 */ /* 0x000fe4000001140e */
[C---:B------:R-:W-:Y:S01]  /*2050*/  ISETP.GE.OR P0, PT, R14.reuse, R7, P0 ;  /* 0x000000070e00720c */ /* 0x040fe20000706670 */
[----:B------:R-:W-:Y:S01]  /*2060*/  IMAD R3, R165, UR4, RZ ;  /* 0x00000004a5037c24 */ /* 0x000fe2000f8e02ff */
[----:B------:R-:W-:-:S03]  /*2070*/  IADD3 R4, P1, R14, R4, RZ ;  /* 0x000000040e047210 */ /* 0x000fc60007f3e0ff */
[----:B------:R-:W-:-:S05]  /*2080*/  IMAD R3, R2, UR5, R3 ;  /* 0x0000000502037c24 */ /* 0x000fca000f8e0203 */
[----:B------:R-:W-:-:S03]  /*2090*/  IADD3.X R5, R15, R5, R3, P1, !PT ;  /* 0x000000050f057210 */ /* 0x000fc60000ffe403 */
[----:B------:R-:W-:Y:S05]  /*20a0*/  @P0 BRA `(.L_x_32) ;  /* 0x0000006400000947 */ /* 0x000fea0003800000 */
[----:B------:R-:W2:Y:S01]  /*20b0*/  LDC.64 R10, c[0x0][0x5c8] ;  /* 0x00017200ff0a7b82 */ /* 0x000ea20000000a00 */
[----:B-----5:R-:W-:Y:S01]  /*20c0*/  FSETP.NEU.AND P1, PT, R152, RZ, PT ;  /* 0x000000ff9800720b */ /* 0x020fe20003f2d000 */
[----:B------:R-:W-:Y:S01]  /*20d0*/  IMAD R3, R156, -0x2, R7 ;  /* 0xfffffffe9c037824 */ /* 0x000fe200078e0207 */
[----:B------:R-:W-:Y:S01]  /*20e0*/  BSSY B0, `(.L_x_32) ;  /* 0x000063c000007945 */ /* 0x000fe20003800000 */
[----:B------:R-:W-:-:S04]  /*20f0*/  IMAD.WIDE R162, R19, 0x40, R154 ;  /* 0x0000004013a27825 */ /* 0x000fc800078e029a */
[----:B-1----:R-:W-:Y:S02]  /*2100*/  IMAD.IADD R0, R3, 0x1, -R14 ;  /* 0x0000000103007824 */ /* 0x002fe400078e0a0e */
[----:B------:R-:W-:-:S03]  /*2110*/  IMAD.IADD R3, R161, 0x1, -R6 ;  /* 0x00000001a1037824 */ /* 0x000fc600078e0a06 */
[----:B------:R-:W-:-:S04]  /*2120*/  ISETP.GT.AND P0, PT, R0, RZ, PT ;  /* 0x000000ff0000720c */ /* 0x000fc80003f04270 */
[----:B------:R-:W-:Y:S01]  /*2130*/  ISETP.GT.AND P4, PT, R3, RZ, P0 ;  /* 0x000000ff0300720c */ /* 0x000fe20000784270 */
[-C--:B--2---:R-:W-:Y:S02]  /*2140*/  IMAD R6, R163, R10.reuse, RZ ;  /* 0x0000000aa3067224 */ /* 0x084fe400078e02ff */
[----:B------:R-:W-:-:S04]  /*2150*/  IMAD.WIDE.U32 R172, R162, R10, R4 ;  /* 0x0000000aa2ac7225 */ /* 0x000fc800078e0004 */
[----:B------:R-:W-:-:S04]  /*2160*/  IMAD R5, R162, R11, R6 ;  /* 0x0000000ba2057224 */ /* 0x000fc800078e0206 */
[----:B------:R-:W-:Y:S01]  /*2170*/  IMAD.IADD R177, R173, 0x1, R5 ;  /* 0x00000001adb17824 */ /* 0x000fe200078e0205 */
[----:B------:R-:W-:Y:S06]  /*2180*/  @!P1 BRA `(.L_x_33) ;  /* 0x0000004400949947 */ /* 0x000fec0003800000 */
[----:B------:R-:W1:Y:S01]  /*2190*/  LDC.64 R20, c[0x0][0x5b8] ;  /* 0x00016e00ff147b82 */ /* 0x000e620000000a00 */
[----:B------:R-:W-:-:S07]  /*21a0*/  ULDC.64 UR4, c[0x0][0x5c0] ;  /* 0x0001700000047ab9 */ /* 0x000fce0000000a00 */
[----:B------:R-:W2:Y:S08]  /*21b0*/  LDC.64 R174, c[0x0][0x5b0] ;  /* 0x00016c00ffae7b82 */ /* 0x000eb00000000a00 */
[----:B0-----:R-:W0:Y:S01]  /*21c0*/  LDC.64 R12, c[0x0][0x5a8] ;  /* 0x00016a00ff0c7b82 */ /* 0x001e220000000a00 */
[-C--:B-1----:R-:W-:Y:S02]  /*21d0*/  IMAD R6, R165, R20.reuse, RZ ;  /* 0x00000014a5067224 */ /* 0x082fe400078e02ff */
[----:B------:R-:W-:-:S04]  /*21e0*/  IMAD.WIDE.U32 R4, R2, R20, R8 ;  /* 0x0000001402047225 */ /* 0x000fc800078e0008 */
[----:B------:R-:W-:Y:S01]  /*21f0*/  IMAD R173, R2, R21, R6 ;  /* 0x0000001502ad7224 */ /* 0x000fe200078e0206 */
[----:B------:R-:W-:Y:S01]  /*2200*/  IADD3 R164, P1, R14, R4, RZ ;  /* 0x000000040ea47210 */ /* 0x000fe20007f3e0ff */
[----:B--2---:R-:W-:-:S03]  /*2210*/  IMAD R4, R163, R174, RZ ;  /* 0x000000aea3047224 */ /* 0x004fc600078e02ff */
[----:B------:R-:W-:Y:S01]  /*2220*/  IADD3.X R165, R15, R5, R173, P1, !PT ;  /* 0x000000050fa57210 */ /* 0x000fe20000ffe4ad */
[C---:B------:R-:W-:Y:S02]  /*2230*/  IMAD R163, R162.reuse, R175, R4 ;  /* 0x000000afa2a37224 */ /* 0x040fe400078e0204 */
[----:B------:R-:W-:-:S04]  /*2240*/  IMAD.WIDE.U32 R4, R162, R174, R164 ;  /* 0x000000aea2047225 */ /* 0x000fc800078e00a4 */
[----:B------:R-:W-:Y:S01]  /*2250*/  IMAD.IADD R5, R5, 0x1, R163 ;  /* 0x0000000105057824 */ /* 0x000fe200078e02a3 */
[----:B0-----:R-:W-:-:S04]  /*2260*/  LEA R6, P1, R4, R12, 0x2 ;  /* 0x0000000c04067211 */ /* 0x001fc800078210ff */
[----:B------:R-:W-:-:S05]  /*2270*/  LEA.HI.X R7, R4, R13, R5, 0x2, P1 ;  /* 0x0000000d04077211 */ /* 0x000fca00008f1405 */
[----:B------:R0:W2:Y:S01]  /*2280*/  @P4 LDG.E.LTC128B R19, desc[UR36][R6.64] ;  /* 0x0000002406134981 */ /* 0x0000a2000c1e1920 */
[----:B------:R-:W-:Y:S01]  /*2290*/  IMAD.WIDE.U32 R4, R162, R174, R14 ;  /* 0x000000aea2047225 */ /* 0x000fe200078e000e */
[C---:B------:R-:W-:Y:S01]  /*22a0*/  SHF.L.U64.HI R169, R174.reuse, 0x3, R175 ;  /* 0x00000003aea97819 */ /* 0x040fe200000102af */
[----:B------:R-:W-:Y:S01]  /*22b0*/  BSSY B1, `(.L_x_34) ;  /* 0x0000017000017945 */ /* 0x000fe20003800000 */
[----:B------:R-:W-:Y:S01]  /*22c0*/  ISETP.GT.AND P0, PT, R3, 0x8, P0 ;  /* 0x000000080300780c */ /* 0x000fe20000704270 */
[----:B------:R-:W-:Y:S01]  /*22d0*/  IMAD.SHL.U32 R168, R174, 0x8, RZ ;  /* 0x00000008aea87824 */ /* 0x000fe200078e00ff */
[----:B------:R-:W-:-:S03]  /*22e0*/  IADD3 R166, P1, R8, R4, RZ ;  /* 0x0000000408a67210 */ /* 0x000fc60007f3e0ff */
[----:B------:R-:W-:Y:S01]  /*22f0*/  IMAD.WIDE.U32 R168, R162, R174, R168 ;  /* 0x000000aea2a87225 */ /* 0x000fe200078e00a8 */
[----:B------:R-:W-:Y:S02]  /*2300*/  IADD3.X R167, R9, R163, R5, P1, !PT ;  /* 0x000000a309a77210 */ /* 0x000fe40000ffe405 */
[----:B------:R-:W-:Y:S01]  /*2310*/  LEA R4, P1, R172, UR4, 0x2 ;  /* 0x00000004ac047c11 */ /* 0x000fe2000f8210ff */
[----:B------:R-:W-:Y:S02]  /*2320*/  IMAD.IADD R175, R163, 0x1, R169 ;  /* 0x00000001a3af7824 */ /* 0x000fe400078e02a9 */
[----:B------:R-:W-:Y:S01]  /*2330*/  IMAD.WIDE.U32 R166, R2, R20, R166 ;  /* 0x0000001402a67225 */ /* 0x000fe200078e00a6 */
[----:B------:R-:W-:-:S03]  /*2340*/  LEA.HI.X R5, R172, UR5, R177, 0x2, P1 ;  /* 0x00000005ac057c11 */ /* 0x000fc600088f14b1 */
[----:B------:R-:W-:Y:S01]  /*2350*/  IMAD.IADD R21, R173, 0x1, R167 ;  /* 0x00000001ad157824 */ /* 0x000fe200078e02a7 */
[----:B0-----:R-:W-:Y:S01]  /*2360*/  LEA R6, P1, R166, R12, 0x2 ;  /* 0x0000000ca6067211 */ /* 0x001fe200078210ff */
[----:B--2---:R-:W-:-:S04]  /*2370*/  FMUL R7, R19, R152 ;  /* 0x0000009813077220 */ /* 0x004fc80000400000 */
[----:B------:R-:W-:Y:S01]  /*2380*/  FFMA R167, R24, R153, R7 ;  /* 0x0000009918a77223 */ /* 0x000fe20000000007 */
[----:B------:R-:W-:Y:S02]  /*2390*/  LEA.HI.X R7, R166, R13, R21, 0x2, P1 ;  /* 0x0000000da6077211 */ /* 0x000fe400008f1415 */
[----:B------:R-:W-:Y:S02]  /*23a0*/  ISETP.GT.AND P1, PT, R0, 0x1, PT ;  /* 0x000000010000780c */ /* 0x000fe40003f24270 */
[----:B------:R0:W-:Y:S01]  /*23b0*/  @P4 STG.E desc[UR36][R4.64], R167 ;  /* 0x000000a704004986 */ /* 0x0001e2000c101924 */
[----:B------:R-:W-:Y:S02]  /*23c0*/  IADD3 R21, P2, R164, R168, RZ ;  /* 0x000000a8a4157210 */ /* 0x000fe40007f5e0ff */
[----:B------:R-:W-:Y:S02]  /*23d0*/  ISETP.GT.AND P4, PT, R3, RZ, P1 ;  /* 0x000000ff0300720c */ /* 0x000fe40000f84270 */
[----:B------:R-:W-:Y:S01]  /*23e0*/  LEA R162, P3, R21, R12, 0x2 ;  /* 0x0000000c15a27211 */ /* 0x000fe200078610ff */
[----:B------:R-:W-:-:S10]  /*23f0*/  IMAD.X R164, R175, 0x1, R165, P2 ;  /* 0x00000001afa47824 */ /* 0x000fd400010e06a5 */
[----:B0-----:R-:W-:Y:S05]  /*2400*/  @!P4 BRA `(.L_x_35) ;  /* 0x000000000004c947 */ /* 0x001fea0003800000 */
[----:B------:R0:W5:Y:S02]  /*2410*/  LDG.E.LTC128B R19, desc[UR36][R6.64+0x4] ;  /* 0x0000042406137981 */ /* 0x000164000c1e1920 */
.L_x_35:
[----:B------:R-:W-:Y:S05]  /*2420*/  BSYNC B1 ;  /* 0x0000000000017941 */ /* 0x000fea0003800000 */
.L_x_34:
[----:B-----5:R-:W-:Y:S01]  /*2430*/  FMUL R22, R19, R152 ;  /* 0x0000009813167220 */ /* 0x020fe20000400000 */
[----:B------:R-:W-:-:S03]  /*2440*/  LEA.HI.X R163, R21, R13, R164, 0x2, P3 ;  /* 0x0000000d15a37211 */ /* 0x000fc600018f14a4 */
[----:B------:R-:W-:-:S05]  /*2450*/  FFMA R25, R25, R153, R22 ;  /* 0x0000009919197223 */ /* 0x000fca0000000016 */
[----:B------:R1:W-:Y:S04]  /*2460*/  @P4 STG.E desc[UR36][R4.64+0x4], R25 ;  /* 0x0000041904004986 */ /* 0x0003e8000c101924 */
[----:B------:R-:W2:Y:S01]  /*2470*/  @P0 LDG.E.LTC128B R19, desc[UR36][R162.64] ;  /* 0x00000024a2130981 */ /* 0x000ea2000c1e1920 */
[----:B------:R-:W-:Y:S01]  /*2480*/  IADD3 R8, P2, P3, R8, R168, R14 ;  /* 0x000000a808087210 */ /* 0x000fe20007b5e00e */
[----:B------:R-:W-:Y:S01]  /*2490*/  BSSY B1, `(.L_x_36) ;  /* 0x0000010000017945 */ /* 0x000fe20003800000 */
[C---:B------:R-:W-:Y:S02]  /*24a0*/  SHF.L.U64.HI R11, R10.reuse, 0x5, R11 ;  /* 0x000000050a0b7819 */ /* 0x040fe4000001020b */
[----:B------:R-:W-:Y:S02]  /*24b0*/  IADD3.X R9, R9, R175, R15, P2, P3 ;  /* 0x000000af09097210 */ /* 0x000fe400017e640f */
[----:B------:R-:W-:-:S02]  /*24c0*/  LEA R10, P3, R10, R4, 0x5 ;  /* 0x000000040a0a7211 */ /* 0x000fc400078628ff */
[----:B------:R-:W-:Y:S01]  /*24d0*/  ISETP.GT.AND P1, PT, R3, 0x8, P1 ;  /* 0x000000080300780c */ /* 0x000fe20000f24270 */
[----:B------:R-:W-:Y:S01]  /*24e0*/  IMAD.WIDE.U32 R20, R2, R20, R8 ;  /* 0x0000001402147225 */ /* 0x000fe200078e0008 */
[----:B------:R-:W-:-:S03]  /*24f0*/  ISETP.GT.AND P2, PT, R0, 0x8, PT ;  /* 0x000000080000780c */ /* 0x000fc60003f44270 */
[----:B------:R-:W-:Y:S01]  /*2500*/  IMAD.X R11, R11, 0x1, R5, P3 ;  /* 0x000000010b0b7824 */ /* 0x000fe200018e0605 */
[----:B------:R-:W-:Y:S01]  /*2510*/  LEA R8, P4, R20, R12, 0x2 ;  /* 0x0000000c14087211 */ /* 0x000fe200078810ff */
[----:B------:R-:W-:Y:S02]  /*2520*/  IMAD.IADD R2, R173, 0x1, R21 ;  /* 0x00000001ad027824 */ /* 0x000fe400078e0215 */
[----:B--2---:R-:W-:-:S04]  /*2530*/  FMUL R9, R19, R152 ;  /* 0x0000009813097220 */ /* 0x004fc80000400000 */
[----:B------:R-:W-:Y:S01]  /*2540*/  FFMA R15, R26, R153, R9 ;  /* 0x000000991a0f7223 */ /* 0x000fe20000000009 */
[----:B------:R-:W-:-:S04]  /*2550*/  LEA.HI.X R9, R20, R13, R2, 0x2, P4 ;  /* 0x0000000d14097211 */ /* 0x000fc800020f1402 */
[----:B------:R1:W-:Y:S01]  /*2560*/  @P0 STG.E desc[UR36][R10.64], R15 ;  /* 0x0000000f0a000986 */ /* 0x0003e2000c101924 */
[----:B------:R-:W-:Y:S05]  /*2570*/  @!P1 BRA `(.L_x_37) ;  /* 0x0000000000049947 */ /* 0x000fea0003800000 */
[----:B------:R2:W5:Y:S02]  /*2580*/  LDG.E.LTC128B R19, desc[UR36][R8.64+0x4] ;  /* 0x0000042408137981 */ /* 0x000564000c1e1920 */
.L_x_37:
[----:B------:R-:W-:Y:S05]  /*2590*/  BSYNC B1 ;  /* 0x0000000000017941 */ /* 0x000fea0003800000 */
.L_x_36:
[----:B-----5:R-:W-:Y:S01]  /*25a0*/  FMUL R2, R19, R152 ;  /* 0x0000009813027220 */ /* 0x020fe20000400000 */
[----:B------:R-:W-:Y:S01]  /*25b0*/  ISETP.GT.AND P3, PT, R3, RZ, P2 ;  /* 0x000000ff0300720c */ /* 0x000fe20001764270 */
[----:B------:R-:W-:Y:S01]  /*25c0*/  BSSY B1, `(.L_x_38) ;  /* 0x0000006000017945 */ /* 0x000fe20003800000 */
[----:B------:R-:W-:Y:S01]  /*25d0*/  ISETP.GT.AND P0, PT, R0, 0x9, PT ;  /* 0x000000090000780c */ /* 0x000fe20003f04270 */
[----:B------:R-:W-:-:S05]  /*25e0*/  FFMA R27, R27, R153, R2 ;  /* 0x000000991b1b7223 */ /* 0x000fca0000000002 */
[----:B------:R3:W-:Y:S05]  /*25f0*/  @P1 STG.E desc[UR36][R10.64+0x4], R27 ;  /* 0x0000041b0a001986 */ /* 0x0007ea000c101924 */
[----:B------:R-:W-:Y:S05]  /*2600*/  @!P3 BRA `(.L_x_39) ;  /* 0x000000000004b947 */ /* 0x000fea0003800000 */
[----:B------:R4:W5:Y:S02]  /*2610*/  LDG.E.LTC128B R19, desc[UR36][R6.64+0x20] ;  /* 0x0000202406137981 */ /* 0x000964000c1e1920 */
.L_x_39:
[----:B------:R-:W-:Y:S05]  /*2620*/  BSYNC B1 ;  /* 0x0000000000017941 */ /* 0x000fea0003800000 */
.L_x_38:
[----:B-----5:R-:W-:Y:S01]  /*2630*/  FMUL R13, R19, R152 ;  /* 0x00000098130d7220 */ /* 0x020fe20000400000 */
[----:B------:R-:W-:Y:S01]  /*2640*/  ISETP.GT.AND P1, PT, R3, RZ, P0 ;  /* 0x000000ff0300720c */ /* 0x000fe20000724270 */
[----:B------:R-:W-:Y:S02]  /*2650*/  BSSY B1, `(.L_x_40) ;  /* 0x0000005000017945 */ /* 0x000fe40003800000 */
[----:B------:R-:W-:-:S05]  /*2660*/  FFMA R13, R28, R153, R13 ;  /* 0x000000991c0d7223 */ /* 0x000fca000000000d */
[----:B------:R0:W-:Y:S05]  /*2670*/  @P3 STG.E desc[UR36][R4.64+0x20], R13 ;  /* 0x0000200d04003986 */ /* 0x0001ea000c101924 */
[----:B------:R-:W-:Y:S05]  /*2680*/  @!P1 BRA `(.L_x_41) ;  /* 0x0000000000049947 */ /* 0x000fea0003800000 */
[----:B------:R0:W5:Y:S02]  /*2690*/  LDG.E.LTC128B R19, desc[UR36][R6.64+0x24] ;  /* 0x0000242406137981 */ /* 0x000164000c1e1920 */
.L_x_41:
[----:B------:R-:W-:Y:S05]  /*26a0*/  BSYNC B1 ;  /* 0x0000000000017941 */ /* 0x000fea0003800000 */
.L_x_40:
[----:B-----5:R-:W-:Y:S01]  /*26b0*/  FMUL R2, R19, R152 ;  /* 0x0000009813027220 */ /* 0x020fe20000400000 */
[----:B------:R-:W-:Y:S01]  /*26c0*/  ISETP.GT.AND P2, PT, R3, 0x8, P2 ;  /* 0x000000080300780c */ /* 0x000fe20001744270 */
[----:B------:R-:W-:Y:S02]  /*26d0*/  BSSY B1, `(.L_x_42) ;  /* 0x0000005000017945 */ /* 0x000fe40003800000 */
[----:B------:R-:W-:-:S05]  /*26e0*/  FFMA R29, R29, R153, R2 ;  /* 0x000000991d1d7223 */ /* 0x000fca0000000002 */
[----:B------:R0:W-:Y:S05]  /*26f0*/  @P1 STG.E desc[UR36][R4.64+0x24], R29 ;  /* 0x0000241d04001986 */ /* 0x0001ea000c101924 */
[----:B------:R-:W-:Y:S05]  /*2700*/  @!P2 BRA `(.L_x_43) ;  /* 0x000000000004a947 */ /* 0x000fea0003800000 */
[----:B------:R0:W5:Y:S02]  /*2710*/  LDG.E.LTC128B R19, desc[UR36][R8.64+0x20] ;  /* 0x0000202408137981 */ /* 0x000164000c1e1920 */
.L_x_43:
[----:B------:R-:W-:Y:S05]  /*2720*/  BSYNC B1 ;  /* 0x0000000000017941 */ /* 0x000fea0003800000 */
.L_x_42:
[----:B0----5:R-:W-:Y:S01]  /*2730*/  FMUL R13, R19, R152 ;  /* 0x00000098130d7220 */ /* 0x021fe20000400000 */
[----:B------:R-:W-:Y:S01]  /*2740*/  ISETP.GT.AND P0, PT, R3, 0x8, P0 ;  /* 0x000000080300780c */ /* 0x000fe20000704270 */
[----:B------:R-:W-:Y:S01]  /*2750*/  BSSY B1, `(.L_x_44) ;  /* 0x0000006000017945 */ /* 0x000fe20003800000 */
[----:B------:R-:W-:Y:S01]  /*2760*/  ISETP.GT.AND P1, PT, R0, 0x10, PT ;  /* 0x000000100000780c */ /* 0x000fe20003f24270 */
[----:B------:R-:W-:-:S05]  /*2770*/  FFMA R13, R30, R153, R13 ;  /* 0x000000991e0d7223 */ /* 0x000fca000000000d */
[----:B------:R0:W-:Y:S05]  /*2780*/  @P2 STG.E desc[UR36][R10.64+0x20], R13 ;  /* 0x0000200d0a002986 */ /* 0x0001ea000c101924 */
[----:B------:R-:W-:Y:S05]  /*2790*/  @!P0 BRA `(.L_x_45) ;  /* 0x0000000000048947 */ /* 0x000fea0003800000 */
[----:B------:R0:W5:Y:S02]  /*27a0*/  LDG.E.LTC128B R19, desc[UR36][R8.64+0x24] ;  /* 0x0000242408137981 */ /* 0x000164000c1e1920 */
.L_x_45:
[----:B------:R-:W-:Y:S05]  /*27b0*/  BSYNC B1 ;  /* 0x0000000000017941 */ /* 0x000fea0003800000 */
.L_x_44:
        /* <DEDUP_REMOVED lines=8> */
.L_x_47:
[----:B------:R-:W-:Y:S05]  /*2840*/  BSYNC B1 ;  /* 0x0000000000017941 */ /* 0x000fea0003800000 */
.L_x_46:
[----:B0----5:R-:W-:Y:S01]  /*2850*/  FMUL R13, R19, R152 ;  /* 0x00000098130d7220 */ /* 0x021fe20000400000 */
[----:B------:R-:W-:Y:S01]  /*2860*/  ISETP.GT.AND P0, PT, R3, RZ, P2 ;  /* 0x000000ff0300720c */ /* 0x000fe20001704270 */
[----:B------:R-:W-:Y:S02]  /*2870*/  BSSY B1, `(.L_x_48) ;  /* 0x0000005000017945 */ /* 0x000fe40003800000 */
[----:B------:R-:W-:-:S05]  /*2880*/  FFMA R13, R32, R153, R13 ;  /* 0x00000099200d7223 */ /* 0x000fca000000000d */
[----:B------:R0:W-:Y:S05]  /*2890*/  @P3 STG.E desc[UR36][R4.64+0x40], R13 ;  /* 0x0000400d04003986 */ /* 0x0001ea000c101924 */
[----:B------:R-:W-:Y:S05]  /*28a0*/  @!P0 BRA `(.L_x_49) ;  /* 0x0000000000048947 */ /* 0x000fea0003800000 */
[----:B------:R0:W5:Y:S02]  /*28b0*/  LDG.E.LTC128B R19, desc[UR36][R6.64+0x44] ;  /* 0x0000442406137981 */ /* 0x000164000c1e1920 */
.L_x_49:
[----:B------:R-:W-:Y:S05]  /*28c0*/  BSYNC B1 ;  /* 0x0000000000017941 */ /* 0x000fea0003800000 */
.L_x_48:
[----:B-----5:R-:W-:Y:S01]  /*28d0*/  FMUL R2, R19, R152 ;  /* 0x0000009813027220 */ /* 0x020fe20000400000 */
[----:B------:R-:W-:Y:S01]  /*28e0*/  ISETP.GT.AND P1, PT, R3, 0x8, P1 ;  /* 0x000000080300780c */ /* 0x000fe20000f24270 */
[----:B------:R-:W-:Y:S02]  /*28f0*/  BSSY B1, `(.L_x_50) ;  /* 0x0000005000017945 */ /* 0x000fe40003800000 */
[----:B------:R-:W-:-:S05]  /*2900*/  FFMA R33, R33, R153, R2 ;  /* 0x0000009921217223 */ /* 0x000fca0000000002 */
[----:B------:R0:W-:Y:S05]  /*2910*/  @P0 STG.E desc[UR36][R4.64+0x44], R33 ;  /* 0x0000442104000986 */ /* 0x0001ea000c101924 */
[----:B------:R-:W-:Y:S05]  /*2920*/  @!P1 BRA `(.L_x_51) ;  /* 0x0000000000049947 */ /* 0x000fea0003800000 */
[----:B------:R0:W5:Y:S02]  /*2930*/  LDG.E.LTC128B R19, desc[UR36][R8.64+0x40] ;  /* 0x0000402408137981 */ /* 0x000164000c1e1920 */
.L_x_51:
[----:B------:R-:W-:Y:S05]  /*2940*/  BSYNC B1 ;  /* 0x0000000000017941 */ /* 0x000fea0003800000 */
.L_x_50:
        /* <DEDUP_REMOVED lines=8> */
.L_x_53:
[----:B------:R-:W-:Y:S05]  /*29d0*/  BSYNC B1 ;  /* 0x0000000000017941 */ /* 0x000fea0003800000 */
.L_x_52:
        /* <DEDUP_REMOVED lines=8> */
.L_x_55:
[----:B------:R-:W-:Y:S05]  /*2a60*/  BSYNC B1 ;  /* 0x0000000000017941 */ /* 0x000fea0003800000 */
.L_x_54:
[----:B0----5:R-:W-:Y:S01]  /*2a70*/  FMUL R13, R19, R152 ;  /* 0x00000098130d7220 */ /* 0x021fe20000400000 */
[----:B------:R-:W-:Y:S01]  /*2a80*/  ISETP.GT.AND P2, PT, R3, RZ, P1 ;  /* 0x000000ff0300720c */ /* 0x000fe20000f44270 */
[----:B------:R-:W-:Y:S02]  /*2a90*/  BSSY B1, `(.L_x_56) ;  /* 0x0000005000017945 */ /* 0x000fe40003800000 */
[----:B------:R-:W-:-:S05]  /*2aa0*/  FFMA R13, R36, R153, R13 ;  /* 0x00000099240d7223 */ /* 0x000fca000000000d */
[----:B------:R0:W-:Y:S05]  /*2ab0*/  @P3 STG.E desc[UR36][R4.64+0x60], R13 ;  /* 0x0000600d04003986 */ /* 0x0001ea000c101924 */
[----:B------:R-:W-:Y:S05]  /*2ac0*/  @!P2 BRA `(.L_x_57) ;  /* 0x000000000004a947 */ /* 0x000fea0003800000 */
[----:B------:R0:W5:Y:S02]  /*2ad0*/  LDG.E.LTC128B R19, desc[UR36][R6.64+0x64] ;  /* 0x0000642406137981 */ /* 0x000164000c1e1920 */
.L_x_57:
[----:B------:R-:W-:Y:S05]  /*2ae0*/  BSYNC B1 ;  /* 0x0000000000017941 */ /* 0x000fea0003800000 */
.L_x_56:
[----:B-----5:R-:W-:Y:S01]  /*2af0*/  FMUL R2, R19, R152 ;  /* 0x0000009813027220 */ /* 0x020fe20000400000 */
[----:B------:R-:W-:Y:S01]  /*2b00*/  ISETP.GT.AND P0, PT, R3, 0x8, P0 ;  /* 0x000000080300780c */ /* 0x000fe20000704270 */
[----:B------:R-:W-:Y:S02]  /*2b10*/  BSSY B1, `(.L_x_58) ;  /* 0x0000005000017945 */ /* 0x000fe40003800000 */
[----:B------:R-:W-:-:S05]  /*2b20*/  FFMA R37, R37, R153, R2 ;  /* 0x0000009925257223 */ /* 0x000fca0000000002 */
[----:B------:R0:W-:Y:S05]  /*2b30*/  @P2 STG.E desc[UR36][R4.64+0x64], R37 ;  /* 0x0000642504002986 */ /* 0x0001ea000c101924 */
[----:B------:R-:W-:Y:S05]  /*2b40*/  @!P0 BRA `(.L_x_59) ;  /* 0x0000000000048947 */ /* 0x000fea0003800000 */
[----:B------:R0:W5:Y:S02]  /*2b50*/  LDG.E.LTC128B R19, desc[UR36][R8.64+0x60] ;  /* 0x0000602408137981 */ /* 0x000164000c1e1920 */
.L_x_59:
[----:B------:R-:W-:Y:S05]  /*2b60*/  BSYNC B1 ;  /* 0x0000000000017941 */ /* 0x000fea0003800000 */
.L_x_58:
        /* <DEDUP_REMOVED lines=8> */
.L_x_61:
[----:B------:R-:W-:Y:S05]  /*2bf0*/  BSYNC B1 ;  /* 0x0000000000017941 */ /* 0x000fea0003800000 */
.L_x_60:
        /* <DEDUP_REMOVED lines=8> */
.L_x_63:
[----:B------:R-:W-:Y:S05]  /*2c80*/  BSYNC B1 ;  /* 0x0000000000017941 */ /* 0x000fea0003800000 */
.L_x_62:
[----:B0----5:R-:W-:Y:S01]  /*2c90*/  FMUL R13, R19, R152 ;  /* 0x00000098130d7220 */ /* 0x021fe20000400000 */
[----:B------:R-:W-:Y:S01]  /*2ca0*/  ISETP.GT.AND P1, PT, R3, RZ, P0 ;  /* 0x000000ff0300720c */ /* 0x000fe20000724270 */
[----:B------:R-:W-:Y:S02]  /*2cb0*/  BSSY B1, `(.L_x_64) ;  /* 0x0000005000017945 */ /* 0x000fe40003800000 */
[----:B------:R-:W-:-:S05]  /*2cc0*/  FFMA R13, R40, R153, R13 ;  /* 0x00000099280d7223 */ /* 0x000fca000000000d */
[----:B------:R0:W-:Y:S05]  /*2cd0*/  @P3 STG.E desc[UR36][R4.64+0x80], R13 ;  /* 0x0000800d04003986 */ /* 0x0001ea000c101924 */
[----:B------:R-:W-:Y:S05]  /*2ce0*/  @!P1 BRA `(.L_x_65) ;  /* 0x0000000000049947 */ /* 0x000fea0003800000 */
[----:B------:R0:W5:Y:S02]  /*2cf0*/  LDG.E.LTC128B R19, desc[UR36][R6.64+0x84] ;  /* 0x0000842406137981 */ /* 0x000164000c1e1920 */
.L_x_65:
[----:B------:R-:W-:Y:S05]  /*2d00*/  BSYNC B1 ;  /* 0x0000000000017941 */ /* 0x000fea0003800000 */
.L_x_64:
[----:B-----5:R-:W-:Y:S01]  /*2d10*/  FMUL R2, R19, R152 ;  /* 0x0000009813027220 */ /* 0x020fe20000400000 */
[----:B------:R-:W-:Y:S01]  /*2d20*/  ISETP.GT.AND P2, PT, R3, 0x8, P2 ;  /* 0x000000080300780c */ /* 0x000fe20001744270 */
[----:B------:R-:W-:Y:S02]  /*2d30*/  BSSY B1, `(.L_x_66) ;  /* 0x0000005000017945 */ /* 0x000fe40003800000 */
[----:B------:R-:W-:-:S05]  /*2d40*/  FFMA R41, R41, R153, R2 ;  /* 0x0000009929297223 */ /* 0x000fca0000000002 */
[----:B------:R0:W-:Y:S05]  /*2d50*/  @P1 STG.E desc[UR36][R4.64+0x84], R41 ;  /* 0x0000842904001986 */ /* 0x0001ea000c101924 */
[----:B------:R-:W-:Y:S05]  /*2d60*/  @!P2 BRA `(.L_x_67) ;  /* 0x000000000004a947 */ /* 0x000fea0003800000 */
[----:B------:R0:W5:Y:S02]  /*2d70*/  LDG.E.LTC128B R19, desc[UR36][R8.64+0x80] ;  /* 0x0000802408137981 */ /* 0x000164000c1e1920 */
.L_x_67:
[----:B------:R-:W-:Y:S05]  /*2d80*/  BSYNC B1 ;  /* 0x0000000000017941 */ /* 0x000fea0003800000 */
.L_x_66:
        /* <DEDUP_REMOVED lines=8> */
.L_x_69:
[----:B------:R-:W-:Y:S05]  /*2e10*/  BSYNC B1 ;  /* 0x0000000000017941 */ /* 0x000fea0003800000 */
.L_x_68:
        /* <DEDUP_REMOVED lines=8> */
.L_x_71:
[----:B------:R-:W-:Y:S05]  /*2ea0*/  BSYNC B1 ;  /* 0x0000000000017941 */ /* 0x000fea0003800000 */
.L_x_70:
[----:B0----5:R-:W-:Y:S01]  /*2eb0*/  FMUL R13, R19, R152 ;  /* 0x00000098130d7220 */ /* 0x021fe20000400000 */
[----:B------:R-:W-:Y:S01]  /*2ec0*/  ISETP.GT.AND P0, PT, R3, RZ, P2 ;  /* 0x000000ff0300720c */ /* 0x000fe20001704270 */
[----:B------:R-:W-:Y:S02]  /*2ed0*/  BSSY B1, `(.L_x_72) ;  /* 0x0000005000017945 */ /* 0x000fe40003800000 */
[----:B------:R-:W-:-:S05]  /*2ee0*/  FFMA R13, R44, R153, R13 ;  /* 0x000000992c0d7223 */ /* 0x000fca000000000d */
[----:B------:R0:W-:Y:S05]  /*2ef0*/  @P3 STG.E desc[UR36][R4.64+0xa0], R13 ;  /* 0x0000a00d04003986 */ /* 0x0001ea000c101924 */
[----:B------:R-:W-:Y:S05]  /*2f00*/  @!P0 BRA `(.L_x_73) ;  /* 0x0000000000048947 */ /* 0x000fea0003800000 */
[----:B------:R0:W5:Y:S02]  /*2f10*/  LDG.E.LTC128B R19, desc[UR36][R6.64+0xa4] ;  /* 0x0000a42406137981 */ /* 0x000164000c1e1920 */
.L_x_73:
[----:B------:R-:W-:Y:S05]  /*2f20*/  BSYNC B1 ;  /* 0x0000000000017941 */ /* 0x000fea0003800000 */
.L_x_72:
[----:B-----5:R-:W-:Y:S01]  /*2f30*/  FMUL R2, R19, R152 ;  /* 0x0000009813027220 */ /* 0x020fe20000400000 */
[----:B------:R-:W-:Y:S01]  /*2f40*/  ISETP.GT.AND P1, PT, R3, 0x8, P1 ;  /* 0x000000080300780c */ /* 0x000fe20000f24270 */
[----:B------:R-:W-:Y:S02]  /*2f50*/  BSSY B1, `(.L_x_74) ;  /* 0x0000005000017945 */ /* 0x000fe40003800000 */
[----:B------:R-:W-:-:S05]  /*2f60*/  FFMA R45, R45, R153, R2 ;  /* 0x000000992d2d7223 */ /* 0x000fca0000000002 */
[----:B------:R0:W-:Y:S05]  /*2f70*/  @P0 STG.E desc[UR36][R4.64+0xa4], R45 ;  /* 0x0000a42d04000986 */ /* 0x0001ea000c101924 */
[----:B------:R-:W-:Y:S05]  /*2f80*/  @!P1 BRA `(.L_x_75) ;  /* 0x0000000000049947 */ /* 0x000fea0003800000 */
[----:B------:R0:W5:Y:S02]  /*2f90*/  LDG.E.LTC128B R19, desc[UR36][R8.64+0xa0] ;  /* 0x0000a02408137981 */ /* 0x000164000c1e1920 */
.L_x_75:
[----:B------:R-:W-:Y:S05]  /*2fa0*/  BSYNC B1 ;  /* 0x0000000000017941 */ /* 0x000fea0003800000 */
.L_x_74:
        /* <DEDUP_REMOVED lines=8> */
.L_x_77:
[----:B------:R-:W-:Y:S05]  /*3030*/  BSYNC B1 ;  /* 0x0000000000017941 */ /* 0x000fea0003800000 */
.L_x_76:
        /* <DEDUP_REMOVED lines=8> */
.L_x_79:
[----:B------:R-:W-:Y:S05]  /*30c0*/  BSYNC B1 ;  /* 0x0000000000017941 */ /* 0x000fea0003800000 */
.L_x_78:
[----:B0----5:R-:W-:Y:S01]  /*30d0*/  FMUL R13, R19, R152 ;  /* 0x00000098130d7220 */ /* 0x021fe20000400000 */
[----:B------:R-:W-:Y:S01]  /*30e0*/  ISETP.GT.AND P2, PT, R3, RZ, P1 ;  /* 0x000000ff0300720c */ /* 0x000fe20000f44270 */
[----:B------:R-:W-:Y:S02]  /*30f0*/  BSSY B1, `(.L_x_80) ;  /* 0x0000005000017945 */ /* 0x000fe40003800000 */
[----:B------:R-:W-:-:S05]  /*3100*/  FFMA R13, R48, R153, R13 ;  /* 0x00000099300d7223 */ /* 0x000fca000000000d */
[----:B------:R0:W-:Y:S05]  /*3110*/  @P3 STG.E desc[UR36][R4.64+0xc0], R13 ;  /* 0x0000c00d04003986 */ /* 0x0001ea000c101924 */
[----:B------:R-:W-:Y:S05]  /*3120*/  @!P2 BRA `(.L_x_81) ;  /* 0x000000000004a947 */ /* 0x000fea0003800000 */
[----:B------:R0:W5:Y:S02]  /*3130*/  LDG.E.LTC128B R19, desc[UR36][R6.64+0xc4] ;  /* 0x0000c42406137981 */ /* 0x000164000c1e1920 */
.L_x_81:
[----:B------:R-:W-:Y:S05]  /*3140*/  BSYNC B1 ;  /* 0x0000000000017941 */ /* 0x000fea0003800000 */
.L_x_80:
[----:B-----5:R-:W-:Y:S01]  /*3150*/  FMUL R2, R19, R152 ;  /* 0x0000009813027220 */ /* 0x020fe20000400000 */
[----:B------:R-:W-:Y:S01]  /*3160*/  ISETP.GT.AND P0, PT, R3, 0x8, P0 ;  /* 0x000000080300780c */ /* 0x000fe20000704270 */
[----:B------:R-:W-:Y:S02]  /*3170*/  BSSY B1, `(.L_x_82) ;  /* 0x0000005000017945 */ /* 0x000fe40003800000 */
[----:B------:R-:W-:-:S05]  /*3180*/  FFMA R49, R49, R153, R2 ;  /* 0x0000009931317223 */ /* 0x000fca0000000002 */
[----:B------:R0:W-:Y:S05]  /*3190*/  @P2 STG.E desc[UR36][R4.64+0xc4], R49 ;  /* 0x0000c43104002986 */ /* 0x0001ea000c101924 */
[----:B------:R-:W-:Y:S05]  /*31a0*/  @!P0 BRA `(.L_x_83) ;  /* 0x0000000000048947 */ /* 0x000fea0003800000 */
[----:B------:R0:W5:Y:S02]  /*31b0*/  LDG.E.LTC128B R19, desc[UR36][R8.64+0xc0] ;  /* 0x0000c02408137981 */ /* 0x000164000c1e1920 */
.L_x_83:
[----:B------:R-:W-:Y:S05]  /*31c0*/  BSYNC B1 ;  /* 0x0000000000017941 */ /* 0x000fea0003800000 */
.L_x_82:
        /* <DEDUP_REMOVED lines=8> */
.L_x_85:
[----:B------:R-:W-:Y:S05]  /*3250*/  BSYNC B1 ;  /* 0x0000000000017941 */ /* 0x000fea0003800000 */
.L_x_84:
        /* <DEDUP_REMOVED lines=8> */
.L_x_87:
[----:B------:R-:W-:Y:S05]  /*32e0*/  BSYNC B1 ;  /* 0x0000000000017941 */ /* 0x000fea0003800000 */
.L_x_86:
[----:B0----5:R-:W-:Y:S01]  /*32f0*/  FMUL R13, R19, R152 ;  /* 0x00000098130d7220 */ /* 0x021fe20000400000 */
[----:B------:R-:W-:Y:S01]  /*3300*/  ISETP.GT.AND P1, PT, R3, RZ, P0 ;  /* 0x000000ff0300720c */ /* 0x000fe20000724270 */
[----:B------:R-:W-:Y:S02]  /*3310*/  BSSY B1, `(.L_x_88) ;  /* 0x0000005000017945 */ /* 0x000fe40003800000 */
[----:B------:R-:W-:-:S05]  /*3320*/  FFMA R13, R52, R153, R13 ;  /* 0x00000099340d7223 */ /* 0x000fca000000000d */
[----:B------:R0:W-:Y:S05]  /*3330*/  @P3 STG.E desc[UR36][R4.64+0xe0], R13 ;  /* 0x0000e00d04003986 */ /* 0x0001ea000c101924 */
[----:B------:R-:W-:Y:S05]  /*3340*/  @!P1 BRA `(.L_x_89) ;  /* 0x0000000000049947 */ /* 0x000fea0003800000 */
[----:B------:R0:W5:Y:S02]  /*3350*/  LDG.E.LTC128B R19, desc[UR36][R6.64+0xe4] ;  /* 0x0000e42406137981 */ /* 0x000164000c1e1920 */
.L_x_89:
[----:B------:R-:W-:Y:S05]  /*3360*/  BSYNC B1 ;  /* 0x0000000000017941 */ /* 0x000fea0003800000 */
.L_x_88:
[----:B-----5:R-:W-:Y:S01]  /*3370*/  FMUL R2, R19, R152 ;  /* 0x0000009813027220 */ /* 0x020fe20000400000 */
[----:B------:R-:W-:Y:S01]  /*3380*/  ISETP.GT.AND P2, PT, R3, 0x8, P2 ;  /* 0x000000080300780c */ /* 0x000fe20001744270 */
[----:B------:R-:W-:Y:S02]  /*3390*/  BSSY B1, `(.L_x_90) ;  /* 0x0000005000017945 */ /* 0x000fe40003800000 */
[----:B------:R-:W-:-:S05]  /*33a0*/  FFMA R53, R53, R153, R2 ;  /* 0x0000009935357223 */ /* 0x000fca0000000002 */
[----:B------:R0:W-:Y:S05]  /*33b0*/  @P1 STG.E desc[UR36][R4.64+0xe4], R53 ;  /* 0x0000e43504001986 */ /* 0x0001ea000c101924 */
[----:B------:R-:W-:Y:S05]  /*33c0*/  @!P2 BRA `(.L_x_91) ;  /* 0x000000000004a947 */ /* 0x000fea0003800000 */
[----:B------:R0:W5:Y:S02]  /*33d0*/  LDG.E.LTC128B R19, desc[UR36][R8.64+0xe0] ;  /* 0x0000e02408137981 */ /* 0x000164000c1e1920 */
.L_x_91:
[----:B------:R-:W-:Y:S05]  /*33e0*/  BSYNC B1 ;  /* 0x0000000000017941 */ /* 0x000fea0003800000 */
.L_x_90:
        /* <DEDUP_REMOVED lines=8> */
.L_x_93:
[----:B------:R-:W-:Y:S05]  /*3470*/  BSYNC B1 ;  /* 0x0000000000017941 */ /* 0x000fea0003800000 */
.L_x_92:
        /* <DEDUP_REMOVED lines=8> */
.L_x_95:
[----:B------:R-:W-:Y:S05]  /*3500*/  BSYNC B1 ;  /* 0x0000000000017941 */ /* 0x000fea0003800000 */
.L_x_94:
[----:B0----5:R-:W-:Y:S01]  /*3510*/  FMUL R13, R19, R152 ;  /* 0x00000098130d7220 */ /* 0x021fe20000400000 */
[----:B------:R-:W-:Y:S01]  /*3520*/  ISETP.GT.AND P0, PT, R3, RZ, P2 ;  /* 0x000000ff0300720c */ /* 0x000fe20001704270 */
[----:B------:R-:W-:Y:S02]  /*3530*/  BSSY B1, `(.L_x_96) ;  /* 0x0000005000017945 */ /* 0x000fe40003800000 */
[----:B------:R-:W-:-:S05]  /*3540*/  FFMA R13, R56, R153, R13 ;  /* 0x00000099380d7223 */ /* 0x000fca000000000d */
[----:B------:R0:W-:Y:S05]  /*3550*/  @P3 STG.E desc[UR36][R4.64+0x100], R13 ;  /* 0x0001000d04003986 */ /* 0x0001ea000c101924 */
[----:B------:R-:W-:Y:S05]  /*3560*/  @!P0 BRA `(.L_x_97) ;  /* 0x0000000000048947 */ /* 0x000fea0003800000 */
[----:B------:R0:W5:Y:S02]  /*3570*/  LDG.E.LTC128B R19, desc[UR36][R6.64+0x104] ;  /* 0x0001042406137981 */ /* 0x000164000c1e1920 */
.L_x_97:
[----:B------:R-:W-:Y:S05]  /*3580*/  BSYNC B1 ;  /* 0x0000000000017941 */ /* 0x000fea0003800000 */
.L_x_96:
[----:B-----5:R-:W-:Y:S01]  /*3590*/  FMUL R2, R19, R152 ;  /* 0x0000009813027220 */ /* 0x020fe20000400000 */
[----:B------:R-:W-:Y:S01]  /*35a0*/  ISETP.GT.AND P1, PT, R3, 0x8, P1 ;  /* 0x000000080300780c */ /* 0x000fe20000f24270 */
[----:B------:R-:W-:Y:S02]  /*35b0*/  BSSY B1, `(.L_x_98) ;  /* 0x0000005000017945 */ /* 0x000fe40003800000 */
[----:B------:R-:W-:-:S05]  /*35c0*/  FFMA R57, R57, R153, R2 ;  /* 0x0000009939397223 */ /* 0x000fca0000000002 */
[----:B------:R0:W-:Y:S05]  /*35d0*/  @P0 STG.E desc[UR36][R4.64+0x104], R57 ;  /* 0x0001043904000986 */ /* 0x0001ea000c101924 */
[----:B------:R-:W-:Y:S05]  /*35e0*/  @!P1 BRA `(.L_x_99) ;  /* 0x0000000000049947 */ /* 0x000fea0003800000 */
[----:B------:R0:W5:Y:S02]  /*35f0*/  LDG.E.LTC128B R19, desc[UR36][R8.64+0x100] ;  /* 0x0001002408137981 */ /* 0x000164000c1e1920 */
.L_x_99:
[----:B------:R-:W-:Y:S05]  /*3600*/  BSYNC B1 ;  /* 0x0000000000017941 */ /* 0x000fea0003800000 */
.L_x_98:
        /* <DEDUP_REMOVED lines=8> */
.L_x_101:
[----:B------:R-:W-:Y:S05]  /*3690*/  BSYNC B1 ;  /* 0x0000000000017941 */ /* 0x000fea0003800000 */
.L_x_100:
        /* <DEDUP_REMOVED lines=8> */
.L_x_103:
[----:B------:R-:W-:Y:S05]  /*3720*/  BSYNC B1 ;  /* 0x0000000000017941 */ /* 0x000fea0003800000 */
.L_x_102:
[----:B0----5:R-:W-:Y:S01]  /*3730*/  FMUL R13, R19, R152 ;  /* 0x00000098130d7220 */ /* 0x021fe20000400000 */
[----:B------:R-:W-:Y:S01]  /*3740*/  ISETP.GT.AND P2, PT, R3, RZ, P1 ;  /* 0x000000ff0300720c */ /* 0x000fe20000f44270 */
[----:B------:R-:W-:Y:S02]  /*3750*/  BSSY B1, `(.L_x_104) ;  /* 0x0000005000017945 */ /* 0x000fe40003800000 */
[----:B------:R-:W-:-:S05]  /*3760*/  FFMA R13, R60, R153, R13 ;  /* 0x000000993c0d7223 */ /* 0x000fca000000000d */
[----:B------:R0:W-:Y:S05]  /*3770*/  @P3 STG.E desc[UR36][R4.64+0x120], R13 ;  /* 0x0001200d04003986 */ /* 0x0001ea000c101924 */
[----:B------:R-:W-:Y:S05]  /*3780*/  @!P2 BRA `(.L_x_105) ;  /* 0x000000000004a947 */ /* 0x000fea0003800000 */
[----:B------:R0:W5:Y:S02]  /*3790*/  LDG.E.LTC128B R19, desc[UR36][R6.64+0x124] ;  /* 0x0001242406137981 */ /* 0x000164000c1e1920 */
.L_x_105:
[----:B------:R-:W-:Y:S05]  /*37a0*/  BSYNC B1 ;  /* 0x0000000000017941 */ /* 0x000fea0003800000 */
.L_x_104:
[----:B-----5:R-:W-:Y:S01]  /*37b0*/  FMUL R2, R19, R152 ;  /* 0x0000009813027220 */ /* 0x020fe20000400000 */
[----:B------:R-:W-:Y:S01]  /*37c0*/  ISETP.GT.AND P0, PT, R3, 0x8, P0 ;  /* 0x000000080300780c */ /* 0x000fe20000704270 */
[----:B------:R-:W-:Y:S02]  /*37d0*/  BSSY B1, `(.L_x_106) ;  /* 0x0000005000017945 */ /* 0x000fe40003800000 */
[----:B------:R-:W-:-:S05]  /*37e0*/  FFMA R61, R61, R153, R2 ;  /* 0x000000993d3d7223 */ /* 0x000fca0000000002 */
[----:B------:R0:W-:Y:S05]  /*37f0*/  @P2 STG.E desc[UR36][R4.64+0x124], R61 ;  /* 0x0001243d04002986 */ /* 0x0001ea000c101924 */
[----:B------:R-:W-:Y:S05]  /*3800*/  @!P0 BRA `(.L_x_107) ;  /* 0x0000000000048947 */ /* 0x000fea0003800000 */
[----:B------:R0:W5:Y:S02]  /*3810*/  LDG.E.LTC128B R19, desc[UR36][R8.64+0x120] ;  /* 0x0001202408137981 */ /* 0x000164000c1e1920 */
.L_x_107:
[----:B------:R-:W-:Y:S05]  /*3820*/  BSYNC B1 ;  /* 0x0000000000017941 */ /* 0x000fea0003800000 */
.L_x_106:
        /* <DEDUP_REMOVED lines=8> */
.L_x_109:
[----:B------:R-:W-:Y:S05]  /*38b0*/  BSYNC B1 ;  /* 0x0000000000017941 */ /* 0x000fea0003800000 */
.L_x_108:
        /* <DEDUP_REMOVED lines=8> */
.L_x_111:
[----:B------:R-:W-:Y:S05]  /*3940*/  BSYNC B1 ;  /* 0x0000000000017941 */ /* 0x000fea0003800000 */
.L_x_110:
[----:B0----5:R-:W-:Y:S01]  /*3950*/  FMUL R13, R19, R152 ;  /* 0x00000098130d7220 */ /* 0x021fe20000400000 */
[----:B------:R-:W-:Y:S01]  /*3960*/  ISETP.GT.AND P1, PT, R3, RZ, P0 ;  /* 0x000000ff0300720c */ /* 0x000fe20000724270 */
[----:B------:R-:W-:Y:S02]  /*3970*/  BSSY B1, `(.L_x_112) ;  /* 0x0000005000017945 */ /* 0x000fe40003800000 */
[----:B------:R-:W-:-:S05]  /*3980*/  FFMA R13, R64, R153, R13 ;  /* 0x00000099400d7223 */ /* 0x000fca000000000d */
[----:B------:R0:W-:Y:S05]  /*3990*/  @P3 STG.E desc[UR36][R4.64+0x140], R13 ;  /* 0x0001400d04003986 */ /* 0x0001ea000c101924 */
[----:B------:R-:W-:Y:S05]  /*39a0*/  @!P1 BRA `(.L_x_113) ;  /* 0x0000000000049947 */ /* 0x000fea0003800000 */
[----:B------:R0:W5:Y:S02]  /*39b0*/  LDG.E.LTC128B R19, desc[UR36][R6.64+0x144] ;  /* 0x0001442406137981 */ /* 0x000164000c1e1920 */
.L_x_113:
[----:B------:R-:W-:Y:S05]  /*39c0*/  BSYNC B1 ;  /* 0x0000000000017941 */ /* 0x000fea0003800000 */
.L_x_112:
[----:B-----5:R-:W-:Y:S01]  /*39d0*/  FMUL R2, R19, R152 ;  /* 0x0000009813027220 */ /* 0x020fe20000400000 */
[----:B------:R-:W-:Y:S01]  /*39e0*/  ISETP.GT.AND P2, PT, R3, 0x8, P2 ;  /* 0x000000080300780c */ /* 0x000fe20001744270 */
[----:B------:R-:W-:Y:S02]  /*39f0*/  BSSY B1, `(.L_x_114) ;  /* 0x0000005000017945 */ /* 0x000fe40003800000 */
[----:B------:R-:W-:-:S05]  /*3a00*/  FFMA R65, R65, R153, R2 ;  /* 0x0000009941417223 */ /* 0x000fca0000000002 */
[----:B------:R0:W-:Y:S05]  /*3a10*/  @P1 STG.E desc[UR36][R4.64+0x144], R65 ;  /* 0x0001444104001986 */ /* 0x0001ea000c101924 */
[----:B------:R-:W-:Y:S05]  /*3a20*/  @!P2 BRA `(.L_x_115) ;  /* 0x000000000004a947 */ /* 0x000fea0003800000 */
[----:B------:R0:W5:Y:S02]  /*3a30*/  LDG.E.LTC128B R19, desc[UR36][R8.64+0x140] ;  /* 0x0001402408137981 */ /* 0x000164000c1e1920 */
.L_x_115:
[----:B------:R-:W-:Y:S05]  /*3a40*/  BSYNC B1 ;  /* 0x0000000000017941 */ /* 0x000fea0003800000 */
.L_x_114:
        /* <DEDUP_REMOVED lines=8> */
.L_x_117:
[----:B------:R-:W-:Y:S05]  /*3ad0*/  BSYNC B1 ;  /* 0x0000000000017941 */ /* 0x000fea0003800000 */
.L_x_116:
        /* <DEDUP_REMOVED lines=8> */
.L_x_119:
[----:B------:R-:W-:Y:S05]  /*3b60*/  BSYNC B1 ;  /* 0x0000000000017941 */ /* 0x000fea0003800000 */
.L_x_118:
[----:B0----5:R-:W-:Y:S01]  /*3b70*/  FMUL R13, R19, R152 ;  /* 0x00000098130d7220 */ /* 0x021fe20000400000 */
[----:B------:R-:W-:Y:S01]  /*3b80*/  ISETP.GT.AND P0, PT, R3, RZ, P2 ;  /* 0x000000ff0300720c */ /* 0x000fe20001704270 */
[----:B------:R-:W-:Y:S02]  /*3b90*/  BSSY B1, `(.L_x_120) ;  /* 0x0000005000017945 */ /* 0x000fe40003800000 */
[----:B------:R-:W-:-:S05]  /*3ba0*/  FFMA R13, R68, R153, R13 ;  /* 0x00000099440d7223 */ /* 0x000fca000000000d */
[----:B------:R0:W-:Y:S05]  /*3bb0*/  @P3 STG.E desc[UR36][R4.64+0x160], R13 ;  /* 0x0001600d04003986 */ /* 0x0001ea000c101924 */
[----:B------:R-:W-:Y:S05]  /*3bc0*/  @!P0 BRA `(.L_x_121) ;  /* 0x0000000000048947 */ /* 0x000fea0003800000 */
[----:B------:R0:W5:Y:S02]  /*3bd0*/  LDG.E.LTC128B R19, desc[UR36][R6.64+0x164] ;  /* 0x0001642406137981 */ /* 0x000164000c1e1920 */
.L_x_121:
[----:B------:R-:W-:Y:S05]  /*3be0*/  BSYNC B1 ;  /* 0x0000000000017941 */ /* 0x000fea0003800000 */
.L_x_120:
[----:B-----5:R-:W-:Y:S01]  /*3bf0*/  FMUL R2, R19, R152 ;  /* 0x0000009813027220 */ /* 0x020fe20000400000 */
[----:B------:R-:W-:Y:S01]  /*3c00*/  ISETP.GT.AND P1, PT, R3, 0x8, P1 ;  /* 0x000000080300780c */ /* 0x000fe20000f24270 */
[----:B------:R-:W-:Y:S02]  /*3c10*/  BSSY B1, `(.L_x_122) ;  /* 0x0000005000017945 */ /* 0x000fe40003800000 */
[----:B------:R-:W-:-:S05]  /*3c20*/  FFMA R69, R69, R153, R2 ;  /* 0x0000009945457223 */ /* 0x000fca0000000002 */
[----:B------:R0:W-:Y:S05]  /*3c30*/  @P0 STG.E desc[UR36][R4.64+0x164], R69 ;  /* 0x0001644504000986 */ /* 0x0001ea000c101924 */
[----:B------:R-:W-:Y:S05]  /*3c40*/  @!P1 BRA `(.L_x_123) ;  /* 0x0000000000049947 */ /* 0x000fea0003800000 */
[----:B------:R0:W5:Y:S02]  /*3c50*/  LDG.E.LTC128B R19, desc[UR36][R8.64+0x160] ;  /* 0x0001602408137981 */ /* 0x000164000c1e1920 */
.L_x_123:
[----:B------:R-:W-:Y:S05]  /*3c60*/  BSYNC B1 ;  /* 0x0000000000017941 */ /* 0x000fea0003800000 */
.L_x_122:
        /* <DEDUP_REMOVED lines=8> */
.L_x_125:
[----:B------:R-:W-:Y:S05]  /*3cf0*/  BSYNC B1 ;  /* 0x0000000000017941 */ /* 0x000fea0003800000 */
.L_x_124:
        /* <DEDUP_REMOVED lines=8> */
.L_x_127:
[----:B------:R-:W-:Y:S05]  /*3d80*/  BSYNC B1 ;  /* 0x0000000000017941 */ /* 0x000fea0003800000 */
.L_x_126:
[----:B0----5:R-:W-:Y:S01]  /*3d90*/  FMUL R13, R19, R152 ;  /* 0x00000098130d7220 */ /* 0x021fe20000400000 */
[----:B------:R-:W-:Y:S01]  /*3da0*/  ISETP.GT.AND P2, PT, R3, RZ, P1 ;  /* 0x000000ff0300720c */ /* 0x000fe20000f44270 */
[----:B------:R-:W-:Y:S02]  /*3db0*/  BSSY B1, `(.L_x_128) ;  /* 0x0000005000017945 */ /* 0x000fe40003800000 */
[----:B------:R-:W-:-:S05]  /*3dc0*/  FFMA R13, R72, R153, R13 ;  /* 0x00000099480d7223 */ /* 0x000fca000000000d */
[----:B------:R0:W-:Y:S05]  /*3dd0*/  @P3 STG.E desc[UR36][R4.64+0x180], R13 ;  /* 0x0001800d04003986 */ /* 0x0001ea000c101924 */
[----:B------:R-:W-:Y:S05]  /*3de0*/  @!P2 BRA `(.L_x_129) ;  /* 0x000000000004a947 */ /* 0x000fea0003800000 */
[----:B------:R0:W5:Y:S02]  /*3df0*/  LDG.E.LTC128B R19, desc[UR36][R6.64+0x184] ;  /* 0x0001842406137981 */ /* 0x000164000c1e1920 */
.L_x_129:
[----:B------:R-:W-:Y:S05]  /*3e00*/  BSYNC B1 ;  /* 0x0000000000017941 */ /* 0x000fea0003800000 */
.L_x_128:
[----:B-----5:R-:W-:Y:S01]  /*3e10*/  FMUL R2, R19, R152 ;  /* 0x0000009813027220 */ /* 0x020fe20000400000 */
[----:B------:R-:W-:Y:S01]  /*3e20*/  ISETP.GT.AND P0, PT, R3, 0x8, P0 ;  /* 0x000000080300780c */ /* 0x000fe20000704270 */
[----:B------:R-:W-:Y:S02]  /*3e30*/  BSSY B1, `(.L_x_130) ;  /* 0x0000005000017945 */ /* 0x000fe40003800000 */
[----:B------:R-:W-:-:S05]  /*3e40*/  FFMA R73, R73, R153, R2 ;  /* 0x0000009949497223 */ /* 0x000fca0000000002 */
[----:B------:R0:W-:Y:S05]  /*3e50*/  @P2 STG.E desc[UR36][R4.64+0x184], R73 ;  /* 0x0001844904002986 */ /* 0x0001ea000c101924 */
[----:B------:R-:W-:Y:S05]  /*3e60*/  @!P0 BRA `(.L_x_131) ;  /* 0x0000000000048947 */ /* 0x000fea0003800000 */
[----:B------:R0:W5:Y:S02]  /*3e70*/  LDG.E.LTC128B R19, desc[UR36][R8.64+0x180] ;  /* 0x0001802408137981 */ /* 0x000164000c1e1920 */
.L_x_131:
[----:B------:R-:W-:Y:S05]  /*3e80*/  BSYNC B1 ;  /* 0x0000000000017941 */ /* 0x000fea0003800000 */
.L_x_130:
        /* <DEDUP_REMOVED lines=8> */
.L_x_133:
[----:B------:R-:W-:Y:S05]  /*3f10*/  BSYNC B1 ;  /* 0x0000000000017941 */ /* 0x000fea0003800000 */
.L_x_132:
        /* <DEDUP_REMOVED lines=8> */
.L_x_135:
[----:B------:R-:W-:Y:S05]  /*3fa0*/  BSYNC B1 ;  /* 0x0000000000017941 */ /* 0x000fea0003800000 */
.L_x_134:
[----:B0----5:R-:W-:Y:S01]  /*3fb0*/  FMUL R13, R19, R152 ;  /* 0x00000098130d7220 */ /* 0x021fe20000400000 */
[----:B------:R-:W-:Y:S01]  /*3fc0*/  ISETP.GT.AND P1, PT, R3, RZ, P0 ;  /* 0x000000ff0300720c */ /* 0x000fe20000724270 */
[----:B------:R-:W-:Y:S02]  /*3fd0*/  BSSY B1, `(.L_x_136) ;  /* 0x0000005000017945 */ /* 0x000fe40003800000 */
[----:B------:R-:W-:-:S05]  /*3fe0*/  FFMA R13, R76, R153, R13 ;  /* 0x000000994c0d7223 */ /* 0x000fca000000000d */
[----:B------:R0:W-:Y:S05]  /*3ff0*/  @P3 STG.E desc[UR36][R4.64+0x1a0], R13 ;  /* 0x0001a00d04003986 */ /* 0x0001ea000c101924 */
[----:B------:R-:W-:Y:S05]  /*4000*/  @!P1 BRA `(.L_x_137) ;  /* 0x0000000000049947 */ /* 0x000fea0003800000 */
[----:B------:R0:W5:Y:S02]  /*4010*/  LDG.E.LTC128B R19, desc[UR36][R6.64+0x1a4] ;  /* 0x0001a42406137981 */ /* 0x000164000c1e1920 */
.L_x_137:
[----:B------:R-:W-:Y:S05]  /*4020*/  BSYNC B1 ;  /* 0x0000000000017941 */ /* 0x000fea0003800000 */
.L_x_136:
[----:B-----5:R-:W-:Y:S01]  /*4030*/  FMUL R2, R19, R152 ;  /* 0x0000009813027220 */ /* 0x020fe20000400000 */
[----:B------:R-:W-:Y:S01]  /*4040*/  ISETP.GT.AND P2, PT, R3, 0x8, P2 ;  /* 0x000000080300780c */ /* 0x000fe20001744270 */
[----:B------:R-:W-:Y:S02]  /*4050*/  BSSY B1, `(.L_x_138) ;  /* 0x0000005000017945 */ /* 0x000fe40003800000 */
[----:B------:R-:W-:-:S05]  /*4060*/  FFMA R77, R77, R153, R2 ;  /* 0x000000994d4d7223 */ /* 0x000fca0000000002 */
[----:B------:R0:W-:Y:S05]  /*4070*/  @P1 STG.E desc[UR36][R4.64+0x1a4], R77 ;  /* 0x0001a44d04001986 */ /* 0x0001ea000c101924 */
[----:B------:R-:W-:Y:S05]  /*4080*/  @!P2 BRA `(.L_x_139) ;  /* 0x000000000004a947 */ /* 0x000fea0003800000 */
[----:B------:R0:W5:Y:S02]  /*4090*/  LDG.E.LTC128B R19, desc[UR36][R8.64+0x1a0] ;  /* 0x0001a02408137981 */ /* 0x000164000c1e1920 */
.L_x_139:
[----:B------:R-:W-:Y:S05]  /*40a0*/  BSYNC B1 ;  /* 0x0000000000017941 */ /* 0x000fea0003800000 */
.L_x_138:
        /* <DEDUP_REMOVED lines=8> */
.L_x_141:
[----:B------:R-:W-:Y:S05]  /*4130*/  BSYNC B1 ;  /* 0x0000000000017941 */ /* 0x000fea0003800000 */
.L_x_140:
        /* <DEDUP_REMOVED lines=8> */
.L_x_143:
[----:B------:R-:W-:Y:S05]  /*41c0*/  BSYNC B1 ;  /* 0x0000000000017941 */ /* 0x000fea0003800000 */
.L_x_142:
[----:B0----5:R-:W-:Y:S01]  /*41d0*/  FMUL R13, R19, R152 ;  /* 0x00000098130d7220 */ /* 0x021fe20000400000 */
[----:B------:R-:W-:Y:S01]  /*41e0*/  ISETP.GT.AND P0, PT, R3, RZ, P2 ;  /* 0x000000ff0300720c */ /* 0x000fe20001704270 */
[----:B------:R-:W-:Y:S02]  /*41f0*/  BSSY B1, `(.L_x_144) ;  /* 0x0000005000017945 */ /* 0x000fe40003800000 */
[----:B------:R-:W-:-:S05]  /*4200*/  FFMA R13, R80, R153, R13 ;  /* 0x00000099500d7223 */ /* 0x000fca000000000d */
[----:B------:R0:W-:Y:S05]  /*4210*/  @P3 STG.E desc[UR36][R4.64+0x1c0], R13 ;  /* 0x0001c00d04003986 */ /* 0x0001ea000c101924 */
[----:B------:R-:W-:Y:S05]  /*4220*/  @!P0 BRA `(.L_x_145) ;  /* 0x0000000000048947 */ /* 0x000fea0003800000 */
[----:B------:R0:W5:Y:S02]  /*4230*/  LDG.E.LTC128B R19, desc[UR36][R6.64+0x1c4] ;  /* 0x0001c42406137981 */ /* 0x000164000c1e1920 */
.L_x_145:
[----:B------:R-:W-:Y:S05]  /*4240*/  BSYNC B1 ;  /* 0x0000000000017941 */ /* 0x000fea0003800000 */
.L_x_144:
[----:B-----5:R-:W-:Y:S01]  /*4250*/  FMUL R2, R19, R152 ;  /* 0x0000009813027220 */ /* 0x020fe20000400000 */
[----:B------:R-:W-:Y:S01]  /*4260*/  ISETP.GT.AND P1, PT, R3, 0x8, P1 ;  /* 0x000000080300780c */ /* 0x000fe20000f24270 */
[----:B------:R-:W-:Y:S02]  /*4270*/  BSSY B1, `(.L_x_146) ;  /* 0x0000005000017945 */ /* 0x000fe40003800000 */
[----:B------:R-:W-:-:S05]  /*4280*/  FFMA R81, R81, R153, R2 ;  /* 0x0000009951517223 */ /* 0x000fca0000000002 */
[----:B------:R0:W-:Y:S05]  /*4290*/  @P0 STG.E desc[UR36][R4.64+0x1c4], R81 ;  /* 0x0001c45104000986 */ /* 0x0001ea000c101924 */
[----:B------:R-:W-:Y:S05]  /*42a0*/  @!P1 BRA `(.L_x_147) ;  /* 0x0000000000049947 */ /* 0x000fea0003800000 */
[----:B------:R0:W5:Y:S02]  /*42b0*/  LDG.E.LTC128B R19, desc[UR36][R8.64+0x1c0] ;  /* 0x0001c02408137981 */ /* 0x000164000c1e1920 */
.L_x_147:
[----:B------:R-:W-:Y:S05]  /*42c0*/  BSYNC B1 ;  /* 0x0000000000017941 */ /* 0x000fea0003800000 */
.L_x_146:
        /* <DEDUP_REMOVED lines=8> */
.L_x_149:
[----:B------:R-:W-:Y:S05]  /*4350*/  BSYNC B1 ;  /* 0x0000000000017941 */ /* 0x000fea0003800000 */
.L_x_148:
        /* <DEDUP_REMOVED lines=8> */
.L_x_151:
[----:B------:R-:W-:Y:S05]  /*43e0*/  BSYNC B1 ;  /* 0x0000000000017941 */ /* 0x000fea0003800000 */
.L_x_150:
[----:B0----5:R-:W-:Y:S01]  /*43f0*/  FMUL R13, R19, R152 ;  /* 0x00000098130d7220 */ /* 0x021fe20000400000 */
[----:B------:R-:W-:Y:S01]  /*4400*/  ISETP.GT.AND P2, PT, R3, RZ, P1 ;  /* 0x000000ff0300720c */ /* 0x000fe20000f44270 */
[----:B------:R-:W-:Y:S02]  /*4410*/  BSSY B1, `(.L_x_152) ;  /* 0x0000005000017945 */ /* 0x000fe40003800000 */
[----:B------:R-:W-:-:S05]  /*4420*/  FFMA R13, R84, R153, R13 ;  /* 0x00000099540d7223 */ /* 0x000fca000000000d */
[----:B------:R0:W-:Y:S05]  /*4430*/  @P3 STG.E desc[UR36][R4.64+0x1e0], R13 ;  /* 0x0001e00d04003986 */ /* 0x0001ea000c101924 */
[----:B------:R-:W-:Y:S05]  /*4440*/  @!P2 BRA `(.L_x_153) ;  /* 0x000000000004a947 */ /* 0x000fea0003800000 */
[----:B------:R0:W5:Y:S02]  /*4450*/  LDG.E.LTC128B R19, desc[UR36][R6.64+0x1e4] ;  /* 0x0001e42406137981 */ /* 0x000164000c1e1920 */
.L_x_153:
[----:B------:R-:W-:Y:S05]  /*4460*/  BSYNC B1 ;  /* 0x0000000000017941 */ /* 0x000fea0003800000 */
.L_x_152:
[----:B-----5:R-:W-:Y:S01]  /*4470*/  FMUL R2, R19, R152 ;  /* 0x0000009813027220 */ /* 0x020fe20000400000 */
[----:B------:R-:W-:Y:S01]  /*4480*/  ISETP.GT.AND P0, PT, R3, 0x8, P0 ;  /* 0x000000080300780c */ /* 0x000fe20000704270 */
[----:B------:R-:W-:Y:S02]  /*4490*/  BSSY B1, `(.L_x_154) ;  /* 0x0000005000017945 */ /* 0x000fe40003800000 */
[----:B------:R-:W-:-:S05]  /*44a0*/  FFMA R85, R85, R153, R2 ;  /* 0x0000009955557223 */ /* 0x000fca0000000002 */
[----:B------:R0:W-:Y:S05]  /*44b0*/  @P2 STG.E desc[UR36][R4.64+0x1e4], R85 ;  /* 0x0001e45504002986 */ /* 0x0001ea000c101924 */
[----:B------:R-:W-:Y:S05]  /*44c0*/  @!P0 BRA `(.L_x_155) ;  /* 0x0000000000048947 */ /* 0x000fea0003800000 */
[----:B------:R0:W5:Y:S02]  /*44d0*/  LDG.E.LTC128B R19, desc[UR36][R8.64+0x1e0] ;  /* 0x0001e02408137981 */ /* 0x000164000c1e1920 */
.L_x_155:
[----:B------:R-:W-:Y:S05]  /*44e0*/  BSYNC B1 ;  /* 0x0000000000017941 */ /* 0x000fea0003800000 */
.L_x_154:
        /* <DEDUP_REMOVED lines=8> */
.L_x_157:
[----:B------:R-:W-:Y:S05]  /*4570*/  BSYNC B1 ;  /* 0x0000000000017941 */ /* 0x000fea0003800000 */
.L_x_156:
        /* <DEDUP_REMOVED lines=8> */
.L_x_159:
[----:B------:R-:W-:Y:S05]  /*4600*/  BSYNC B1 ;  /* 0x0000000000017941 */ /* 0x000fea0003800000 */
.L_x_158:
[----:B0----5:R-:W-:Y:S01]  /*4610*/  FMUL R13, R19, R152 ;  /* 0x00000098130d7220 */ /* 0x021fe20000400000 */
[----:B------:R-:W-:Y:S01]  /*4620*/  ISETP.GT.AND P1, PT, R3, RZ, P0 ;  /* 0x000000ff0300720c */ /* 0x000fe20000724270 */
[----:B------:R-:W-:Y:S02]  /*4630*/  BSSY B1, `(.L_x_160) ;  /* 0x0000005000017945 */ /* 0x000fe40003800000 */
[----:B------:R-:W-:-:S05]  /*4640*/  FFMA R13, R88, R153, R13 ;  /* 0x00000099580d7223 */ /* 0x000fca000000000d */
[----:B------:R0:W-:Y:S05]  /*4650*/  @P3 STG.E desc[UR36][R4.64+0x200], R13 ;  /* 0x0002000d04003986 */ /* 0x0001ea000c101924 */
[----:B------:R-:W-:Y:S05]  /*4660*/  @!P1 BRA `(.L_x_161) ;  /* 0x0000000000049947 */ /* 0x000fea0003800000 */
[----:B------:R0:W5:Y:S02]  /*4670*/  LDG.E.LTC128B R19, desc[UR36][R6.64+0x204] ;  /* 0x0002042406137981 */ /* 0x000164000c1e1920 */
.L_x_161:
[----:B------:R-:W-:Y:S05]  /*4680*/  BSYNC B1 ;  /* 0x0000000000017941 */ /* 0x000fea0003800000 */
.L_x_160:
[----:B-----5:R-:W-:Y:S01]  /*4690*/  FMUL R2, R19, R152 ;  /* 0x0000009813027220 */ /* 0x020fe20000400000 */
[----:B------:R-:W-:Y:S01]  /*46a0*/  ISETP.GT.AND P2, PT, R3, 0x8, P2 ;  /* 0x000000080300780c */ /* 0x000fe20001744270 */
[----:B------:R-:W-:Y:S02]  /*46b0*/  BSSY B1, `(.L_x_162) ;  /* 0x0000005000017945 */ /* 0x000fe40003800000 */
[----:B------:R-:W-:-:S05]  /*46c0*/  FFMA R89, R89, R153, R2 ;  /* 0x0000009959597223 */ /* 0x000fca0000000002 */
[----:B------:R0:W-:Y:S05]  /*46d0*/  @P1 STG.E desc[UR36][R4.64+0x204], R89 ;  /* 0x0002045904001986 */ /* 0x0001ea000c101924 */
[----:B------:R-:W-:Y:S05]  /*46e0*/  @!P2 BRA `(.L_x_163) ;  /* 0x000000000004a947 */ /* 0x000fea0003800000 */
[----:B------:R0:W5:Y:S02]  /*46f0*/  LDG.E.LTC128B R19, desc[UR36][R8.64+0x200] ;  /* 0x0002002408137981 */ /* 0x000164000c1e1920 */
.L_x_163:
[----:B------:R-:W-:Y:S05]  /*4700*/  BSYNC B1 ;  /* 0x0000000000017941 */ /* 0x000fea0003800000 */
.L_x_162:
        /* <DEDUP_REMOVED lines=8> */
.L_x_165:
[----:B------:R-:W-:Y:S05]  /*4790*/  BSYNC B1 ;  /* 0x0000000000017941 */ /* 0x000fea0003800000 */
.L_x_164:
        /* <DEDUP_REMOVED lines=8> */
.L_x_167:
[----:B------:R-:W-:Y:S05]  /*4820*/  BSYNC B1 ;  /* 0x0000000000017941 */ /* 0x000fea0003800000 */
.L_x_166:
[----:B0----5:R-:W-:Y:S01]  /*4830*/  FMUL R13, R19, R152 ;  /* 0x00000098130d7220 */ /* 0x021fe20000400000 */
[----:B------:R-:W-:Y:S01]  /*4840*/  ISETP.GT.AND P0, PT, R3, RZ, P2 ;  /* 0x000000ff0300720c */ /* 0x000fe20001704270 */
[----:B------:R-:W-:Y:S02]  /*4850*/  BSSY B1, `(.L_x_168) ;  /* 0x0000005000017945 */ /* 0x000fe40003800000 */
[----:B------:R-:W-:-:S05]  /*4860*/  FFMA R13, R92, R153, R13 ;  /* 0x000000995c0d7223 */ /* 0x000fca000000000d */
[----:B------:R0:W-:Y:S05]  /*4870*/  @P3 STG.E desc[UR36][R4.64+0x220], R13 ;  /* 0x0002200d04003986 */ /* 0x0001ea000c101924 */
[----:B------:R-:W-:Y:S05]  /*4880*/  @!P0 BRA `(.L_x_169) ;  /* 0x0000000000048947 */ /* 0x000fea0003800000 */
[----:B------:R0:W5:Y:S02]  /*4890*/  LDG.E.LTC128B R19, desc[UR36][R6.64+0x224] ;  /* 0x0002242406137981 */ /* 0x000164000c1e1920 */
.L_x_169:
[----:B------:R-:W-:Y:S05]  /*48a0*/  BSYNC B1 ;  /* 0x0000000000017941 */ /* 0x000fea0003800000 */
.L_x_168:
[----:B-----5:R-:W-:Y:S01]  /*48b0*/  FMUL R2, R19, R152 ;  /* 0x0000009813027220 */ /* 0x020fe20000400000 */
[----:B------:R-:W-:Y:S01]  /*48c0*/  ISETP.GT.AND P1, PT, R3, 0x8, P1 ;  /* 0x000000080300780c */ /* 0x000fe20000f24270 */
[----:B------:R-:W-:Y:S02]  /*48d0*/  BSSY B1, `(.L_x_170) ;  /* 0x0000005000017945 */ /* 0x000fe40003800000 */
[----:B------:R-:W-:-:S05]  /*48e0*/  FFMA R93, R93, R153, R2 ;  /* 0x000000995d5d7223 */ /* 0x000fca0000000002 */
[----:B------:R0:W-:Y:S05]  /*48f0*/  @P0 STG.E desc[UR36][R4.64+0x224], R93 ;  /* 0x0002245d04000986 */ /* 0x0001ea000c101924 */
[----:B------:R-:W-:Y:S05]  /*4900*/  @!P1 BRA `(.L_x_171) ;  /* 0x0000000000049947 */ /* 0x000fea0003800000 */
[----:B------:R0:W5:Y:S02]  /*4910*/  LDG.E.LTC128B R19, desc[UR36][R8.64+0x220] ;  /* 0x0002202408137981 */ /* 0x000164000c1e1920 */
.L_x_171:
[----:B------:R-:W-:Y:S05]  /*4920*/  BSYNC B1 ;  /* 0x0000000000017941 */ /* 0x000fea0003800000 */
.L_x_170:
        /* <DEDUP_REMOVED lines=8> */
.L_x_173:
[----:B------:R-:W-:Y:S05]  /*49b0*/  BSYNC B1 ;  /* 0x0000000000017941 */ /* 0x000fea0003800000 */
.L_x_172:
        /* <DEDUP_REMOVED lines=8> */
.L_x_175:
[----:B------:R-:W-:Y:S05]  /*4a40*/  BSYNC B1 ;  /* 0x0000000000017941 */ /* 0x000fea0003800000 */
.L_x_174:
[----:B0----5:R-:W-:Y:S01]  /*4a50*/  FMUL R13, R19, R152 ;  /* 0x00000098130d7220 */ /* 0x021fe20000400000 */
[----:B------:R-:W-:Y:S01]  /*4a60*/  ISETP.GT.AND P2, PT, R3, RZ, P1 ;  /* 0x000000ff0300720c */ /* 0x000fe20000f44270 */
[----:B------:R-:W-:Y:S02]  /*4a70*/  BSSY B1, `(.L_x_176) ;  /* 0x0000005000017945 */ /* 0x000fe40003800000 */
[----:B------:R-:W-:-:S05]  /*4a80*/  FFMA R13, R96, R153, R13 ;  /* 0x00000099600d7223 */ /* 0x000fca000000000d */
[----:B------:R0:W-:Y:S05]  /*4a90*/  @P3 STG.E desc[UR36][R4.64+0x240], R13 ;  /* 0x0002400d04003986 */ /* 0x0001ea000c101924 */
[----:B------:R-:W-:Y:S05]  /*4aa0*/  @!P2 BRA `(.L_x_177) ;  /* 0x000000000004a947 */ /* 0x000fea0003800000 */
[----:B------:R0:W5:Y:S02]  /*4ab0*/  LDG.E.LTC128B R19, desc[UR36][R6.64+0x244] ;  /* 0x0002442406137981 */ /* 0x000164000c1e1920 */
.L_x_177:
[----:B------:R-:W-:Y:S05]  /*4ac0*/  BSYNC B1 ;  /* 0x0000000000017941 */ /* 0x000fea0003800000 */
.L_x_176:
[----:B-----5:R-:W-:Y:S01]  /*4ad0*/  FMUL R2, R19, R152 ;  /* 0x0000009813027220 */ /* 0x020fe20000400000 */
[----:B------:R-:W-:Y:S01]  /*4ae0*/  ISETP.GT.AND P0, PT, R3, 0x8, P0 ;  /* 0x000000080300780c */ /* 0x000fe20000704270 */
[----:B------:R-:W-:Y:S02]  /*4af0*/  BSSY B1, `(.L_x_178) ;  /* 0x0000005000017945 */ /* 0x000fe40003800000 */
[----:B------:R-:W-:-:S05]  /*4b00*/  FFMA R97, R97, R153, R2 ;  /* 0x0000009961617223 */ /* 0x000fca0000000002 */
[----:B------:R0:W-:Y:S05]  /*4b10*/  @P2 STG.E desc[UR36][R4.64+0x244], R97 ;  /* 0x0002446104002986 */ /* 0x0001ea000c101924 */
[----:B------:R-:W-:Y:S05]  /*4b20*/  @!P0 BRA `(.L_x_179) ;  /* 0x0000000000048947 */ /* 0x000fea0003800000 */
[----:B------:R0:W5:Y:S02]  /*4b30*/  LDG.E.LTC128B R19, desc[UR36][R8.64+0x240] ;  /* 0x0002402408137981 */ /* 0x000164000c1e1920 */
.L_x_179:
[----:B------:R-:W-:Y:S05]  /*4b40*/  BSYNC B1 ;  /* 0x0000000000017941 */ /* 0x000fea0003800000 */
.L_x_178:
        /* <DEDUP_REMOVED lines=8> */
.L_x_181:
[----:B------:R-:W-:Y:S05]  /*4bd0*/  BSYNC B1 ;  /* 0x0000000000017941 */ /* 0x000fea0003800000 */
.L_x_180:
        /* <DEDUP_REMOVED lines=8> */
.L_x_183:
[----:B------:R-:W-:Y:S05]  /*4c60*/  BSYNC B1 ;  /* 0x0000000000017941 */ /* 0x000fea0003800000 */
.L_x_182:
[----:B0----5:R-:W-:Y:S01]  /*4c70*/  FMUL R13, R19, R152 ;  /* 0x00000098130d7220 */ /* 0x021fe20000400000 */
[----:B------:R-:W-:Y:S01]  /*4c80*/  ISETP.GT.AND P1, PT, R3, RZ, P0 ;  /* 0x000000ff0300720c */ /* 0x000fe20000724270 */
[----:B------:R-:W-:Y:S02]  /*4c90*/  BSSY B1, `(.L_x_184) ;  /* 0x0000005000017945 */ /* 0x000fe40003800000 */
[----:B------:R-:W-:-:S05]  /*4ca0*/  FFMA R13, R100, R153, R13 ;  /* 0x00000099640d7223 */ /* 0x000fca000000000d */
[----:B------:R0:W-:Y:S05]  /*4cb0*/  @P3 STG.E desc[UR36][R4.64+0x260], R13 ;  /* 0x0002600d04003986 */ /* 0x0001ea000c101924 */
[----:B------:R-:W-:Y:S05]  /*4cc0*/  @!P1 BRA `(.L_x_185) ;  /* 0x0000000000049947 */ /* 0x000fea0003800000 */
[----:B------:R0:W5:Y:S02]  /*4cd0*/  LDG.E.LTC128B R19, desc[UR36][R6.64+0x264] ;  /* 0x0002642406137981 */ /* 0x000164000c1e1920 */
.L_x_185:
[----:B------:R-:W-:Y:S05]  /*4ce0*/  BSYNC B1 ;  /* 0x0000000000017941 */ /* 0x000fea0003800000 */
.L_x_184:
[----:B-----5:R-:W-:Y:S01]  /*4cf0*/  FMUL R2, R19, R152 ;  /* 0x0000009813027220 */ /* 0x020fe20000400000 */
[----:B------:R-:W-:Y:S01]  /*4d00*/  ISETP.GT.AND P2, PT, R3, 0x8, P2 ;  /* 0x000000080300780c */ /* 0x000fe20001744270 */
[----:B------:R-:W-:Y:S02]  /*4d10*/  BSSY B1, `(.L_x_186) ;  /* 0x0000005000017945 */ /* 0x000fe40003800000 */
[----:B------:R-:W-:-:S05]  /*4d20*/  FFMA R101, R101, R153, R2 ;  /* 0x0000009965657223 */ /* 0x000fca0000000002 */
[----:B------:R0:W-:Y:S05]  /*4d30*/  @P1 STG.E desc[UR36][R4.64+0x264], R101 ;  /* 0x0002646504001986 */ /* 0x0001ea000c101924 */
[----:B------:R-:W-:Y:S05]  /*4d40*/  @!P2 BRA `(.L_x_187) ;  /* 0x000000000004a947 */ /* 0x000fea0003800000 */
[----:B------:R0:W5:Y:S02]  /*4d50*/  LDG.E.LTC128B R19, desc[UR36][R8.64+0x260] ;  /* 0x0002602408137981 */ /* 0x000164000c1e1920 */
.L_x_187:
[----:B------:R-:W-:Y:S05]  /*4d60*/  BSYNC B1 ;  /* 0x0000000000017941 */ /* 0x000fea0003800000 */
.L_x_186:
        /* <DEDUP_REMOVED lines=8> */
.L_x_189:
[----:B------:R-:W-:Y:S05]  /*4df0*/  BSYNC B1 ;  /* 0x0000000000017941 */ /* 0x000fea0003800000 */
.L_x_188:
        /* <DEDUP_REMOVED lines=8> */
.L_x_191:
[----:B------:R-:W-:Y:S05]  /*4e80*/  BSYNC B1 ;  /* 0x0000000000017941 */ /* 0x000fea0003800000 */
.L_x_190:
[----:B0----5:R-:W-:Y:S01]  /*4e90*/  FMUL R13, R19, R152 ;  /* 0x00000098130d7220 */ /* 0x021fe20000400000 */
[----:B------:R-:W-:Y:S01]  /*4ea0*/  ISETP.GT.AND P0, PT, R3, RZ, P2 ;  /* 0x000000ff0300720c */ /* 0x000fe20001704270 */
[----:B------:R-:W-:Y:S02]  /*4eb0*/  BSSY B1, `(.L_x_192) ;  /* 0x0000005000017945 */ /* 0x000fe40003800000 */
[----:B------:R-:W-:-:S05]  /*4ec0*/  FFMA R13, R104, R153, R13 ;  /* 0x00000099680d7223 */ /* 0x000fca000000000d */
[----:B------:R0:W-:Y:S05]  /*4ed0*/  @P3 STG.E desc[UR36][R4.64+0x280], R13 ;  /* 0x0002800d04003986 */ /* 0x0001ea000c101924 */
[----:B------:R-:W-:Y:S05]  /*4ee0*/  @!P0 BRA `(.L_x_193) ;  /* 0x0000000000048947 */ /* 0x000fea0003800000 */
[----:B------:R0:W5:Y:S02]  /*4ef0*/  LDG.E.LTC128B R19, desc[UR36][R6.64+0x284] ;  /* 0x0002842406137981 */ /* 0x000164000c1e1920 */
.L_x_193:
[----:B------:R-:W-:Y:S05]  /*4f00*/  BSYNC B1 ;  /* 0x0000000000017941 */ /* 0x000fea0003800000 */
.L_x_192:
[----:B-----5:R-:W-:Y:S01]  /*4f10*/  FMUL R2, R19, R152 ;  /* 0x0000009813027220 */ /* 0x020fe20000400000 */
[----:B------:R-:W-:Y:S01]  /*4f20*/  ISETP.GT.AND P1, PT, R3, 0x8, P1 ;  /* 0x000000080300780c */ /* 0x000fe20000f24270 */
[----:B------:R-:W-:Y:S02]  /*4f30*/  BSSY B1, `(.L_x_194) ;  /* 0x0000005000017945 */ /* 0x000fe40003800000 */
[----:B------:R-:W-:-:S05]  /*4f40*/  FFMA R105, R105, R153, R2 ;  /* 0x0000009969697223 */ /* 0x000fca0000000002 */
[----:B------:R0:W-:Y:S05]  /*4f50*/  @P0 STG.E desc[UR36][R4.64+0x284], R105 ;  /* 0x0002846904000986 */ /* 0x0001ea000c101924 */
[----:B------:R-:W-:Y:S05]  /*4f60*/  @!P1 BRA `(.L_x_195) ;  /* 0x0000000000049947 */ /* 0x000fea0003800000 */
[----:B------:R0:W5:Y:S02]  /*4f70*/  LDG.E.LTC128B R19, desc[UR36][R8.64+0x280] ;  /* 0x0002802408137981 */ /* 0x000164000c1e1920 */
.L_x_195:
[----:B------:R-:W-:Y:S05]  /*4f80*/  BSYNC B1 ;  /* 0x0000000000017941 */ /* 0x000fea0003800000 */
.L_x_194:
        /* <DEDUP_REMOVED lines=8> */
.L_x_197:
[----:B------:R-:W-:Y:S05]  /*5010*/  BSYNC B1 ;  /* 0x0000000000017941 */ /* 0x000fea0003800000 */
.L_x_196:
        /* <DEDUP_REMOVED lines=8> */
.L_x_199:
[----:B------:R-:W-:Y:S05]  /*50a0*/  BSYNC B1 ;  /* 0x0000000000017941 */ /* 0x000fea0003800000 */
.L_x_198:
[----:B0----5:R-:W-:Y:S01]  /*50b0*/  FMUL R13, R19, R152 ;  /* 0x00000098130d7220 */ /* 0x021fe20000400000 */
[----:B------:R-:W-:Y:S01]  /*50c0*/  ISETP.GT.AND P2, PT, R3, RZ, P1 ;  /* 0x000000ff0300720c */ /* 0x000fe20000f44270 */
[----:B------:R-:W-:Y:S02]  /*50d0*/  BSSY B1, `(.L_x_200) ;  /* 0x0000005000017945 */ /* 0x000fe40003800000 */
[----:B------:R-:W-:-:S05]  /*50e0*/  FFMA R13, R108, R153, R13 ;  /* 0x000000996c0d7223 */ /* 0x000fca000000000d */
[----:B------:R0:W-:Y:S05]  /*50f0*/  @P3 STG.E desc[UR36][R4.64+0x2a0], R13 ;  /* 0x0002a00d04003986 */ /* 0x0001ea000c101924 */
[----:B------:R-:W-:Y:S05]  /*5100*/  @!P2 BRA `(.L_x_201) ;  /* 0x000000000004a947 */ /* 0x000fea0003800000 */
[----:B------:R0:W5:Y:S02]  /*5110*/  LDG.E.LTC128B R19, desc[UR36][R6.64+0x2a4] ;  /* 0x0002a42406137981 */ /* 0x000164000c1e1920 */
.L_x_201:
[----:B------:R-:W-:Y:S05]  /*5120*/  BSYNC B1 ;  /* 0x0000000000017941 */ /* 0x000fea0003800000 */
.L_x_200:
[----:B-----5:R-:W-:Y:S01]  /*5130*/  FMUL R2, R19, R152 ;  /* 0x0000009813027220 */ /* 0x020fe20000400000 */
[----:B------:R-:W-:Y:S01]  /*5140*/  ISETP.GT.AND P0, PT, R3, 0x8, P0 ;  /* 0x000000080300780c */ /* 0x000fe20000704270 */
[----:B------:R-:W-:Y:S02]  /*5150*/  BSSY B1, `(.L_x_202) ;  /* 0x0000005000017945 */ /* 0x000fe40003800000 */
[----:B------:R-:W-:-:S05]  /*5160*/  FFMA R109, R109, R153, R2 ;  /* 0x000000996d6d7223 */ /* 0x000fca0000000002 */
[----:B------:R0:W-:Y:S05]  /*5170*/  @P2 STG.E desc[UR36][R4.64+0x2a4], R109 ;  /* 0x0002a46d04002986 */ /* 0x0001ea000c101924 */
[----:B------:R-:W-:Y:S05]  /*5180*/  @!P0 BRA `(.L_x_203) ;  /* 0x0000000000048947 */ /* 0x000fea0003800000 */
[----:B------:R0:W5:Y:S02]  /*5190*/  LDG.E.LTC128B R19, desc[UR36][R8.64+0x2a0] ;  /* 0x0002a02408137981 */ /* 0x000164000c1e1920 */
.L_x_203:
[----:B------:R-:W-:Y:S05]  /*51a0*/  BSYNC B1 ;  /* 0x0000000000017941 */ /* 0x000fea0003800000 */
.L_x_202:
        /* <DEDUP_REMOVED lines=8> */
.L_x_205:
[----:B------:R-:W-:Y:S05]  /*5230*/  BSYNC B1 ;  /* 0x0000000000017941 */ /* 0x000fea0003800000 */
.L_x_204:
        /* <DEDUP_REMOVED lines=8> */
.L_x_207:
[----:B------:R-:W-:Y:S05]  /*52c0*/  BSYNC B1 ;  /* 0x0000000000017941 */ /* 0x000fea0003800000 */
.L_x_206:
[----:B0----5:R-:W-:Y:S01]  /*52d0*/  FMUL R13, R19, R152 ;  /* 0x00000098130d7220 */ /* 0x021fe20000400000 */
[----:B------:R-:W-:Y:S01]  /*52e0*/  ISETP.GT.AND P1, PT, R3, RZ, P0 ;  /* 0x000000ff0300720c */ /* 0x000fe20000724270 */
[----:B------:R-:W-:Y:S02]  /*52f0*/  BSSY B1, `(.L_x_208) ;  /* 0x0000005000017945 */ /* 0x000fe40003800000 */
[----:B------:R-:W-:-:S05]  /*5300*/  FFMA R13, R112, R153, R13 ;  /* 0x00000099700d7223 */ /* 0x000fca000000000d */
[----:B------:R0:W-:Y:S05]  /*5310*/  @P3 STG.E desc[UR36][R4.64+0x2c0], R13 ;  /* 0x0002c00d04003986 */ /* 0x0001ea000c101924 */
[----:B------:R-:W-:Y:S05]  /*5320*/  @!P1 BRA `(.L_x_209) ;  /* 0x0000000000049947 */ /* 0x000fea0003800000 */
[----:B------:R0:W5:Y:S02]  /*5330*/  LDG.E.LTC128B R19, desc[UR36][R6.64+0x2c4] ;  /* 0x0002c42406137981 */ /* 0x000164000c1e1920 */
.L_x_209:
[----:B------:R-:W-:Y:S05]  /*5340*/  BSYNC B1 ;  /* 0x0000000000017941 */ /* 0x000fea0003800000 */
.L_x_208:
[----:B-----5:R-:W-:Y:S01]  /*5350*/  FMUL R2, R19, R152 ;  /* 0x0000009813027220 */ /* 0x020fe20000400000 */
[----:B------:R-:W-:Y:S01]  /*5360*/  ISETP.GT.AND P2, PT, R3, 0x8, P2 ;  /* 0x000000080300780c */ /* 0x000fe20001744270 */
[----:B------:R-:W-:Y:S02]  /*5370*/  BSSY B1, `(.L_x_210) ;  /* 0x0000005000017945 */ /* 0x000fe40003800000 */
[----:B------:R-:W-:-:S05]  /*5380*/  FFMA R113, R113, R153, R2 ;  /* 0x0000009971717223 */ /* 0x000fca0000000002 */
[----:B------:R0:W-:Y:S05]  /*5390*/  @P1 STG.E desc[UR36][R4.64+0x2c4], R113 ;  /* 0x0002c47104001986 */ /* 0x0001ea000c101924 */
[----:B------:R-:W-:Y:S05]  /*53a0*/  @!P2 BRA `(.L_x_211) ;  /* 0x000000000004a947 */ /* 0x000fea0003800000 */
[----:B------:R0:W5:Y:S02]  /*53b0*/  LDG.E.LTC128B R19, desc[UR36][R8.64+0x2c0] ;  /* 0x0002c02408137981 */ /* 0x000164000c1e1920 */
.L_x_211:
[----:B------:R-:W-:Y:S05]  /*53c0*/  BSYNC B1 ;  /* 0x0000000000017941 */ /* 0x000fea0003800000 */
.L_x_210:
        /* <DEDUP_REMOVED lines=8> */
.L_x_213:
[----:B------:R-:W-:Y:S05]  /*5450*/  BSYNC B1 ;  /* 0x0000000000017941 */ /* 0x000fea0003800000 */
.L_x_212:
        /* <DEDUP_REMOVED lines=8> */
.L_x_215:
[----:B------:R-:W-:Y:S05]  /*54e0*/  BSYNC B1 ;  /* 0x0000000000017941 */ /* 0x000fea0003800000 */
.L_x_214:
[----:B0----5:R-:W-:Y:S01]  /*54f0*/  FMUL R13, R19, R152 ;  /* 0x00000098130d7220 */ /* 0x021fe20000400000 */
[----:B------:R-:W-:Y:S01]  /*5500*/  ISETP.GT.AND P0, PT, R3, RZ, P2 ;  /* 0x000000ff0300720c */ /* 0x000fe20001704270 */
[----:B------:R-:W-:Y:S02]  /*5510*/  BSSY B1, `(.L_x_216) ;  /* 0x0000005000017945 */ /* 0x000fe40003800000 */
[----:B------:R-:W-:-:S05]  /*5520*/  FFMA R13, R116, R153, R13 ;  /* 0x00000099740d7223 */ /* 0x000fca000000000d */
[----:B------:R0:W-:Y:S05]  /*5530*/  @P3 STG.E desc[UR36][R4.64+0x2e0], R13 ;  /* 0x0002e00d04003986 */ /* 0x0001ea000c101924 */
[----:B------:R-:W-:Y:S05]  /*5540*/  @!P0 BRA `(.L_x_217) ;  /* 0x0000000000048947 */ /* 0x000fea0003800000 */
[----:B------:R0:W5:Y:S02]  /*5550*/  LDG.E.LTC128B R19, desc[UR36][R6.64+0x2e4] ;  /* 0x0002e42406137981 */ /* 0x000164000c1e1920 */
.L_x_217:
[----:B------:R-:W-:Y:S05]  /*5560*/  BSYNC B1 ;  /* 0x0000000000017941 */ /* 0x000fea0003800000 */
.L_x_216:
[----:B-----5:R-:W-:Y:S01]  /*5570*/  FMUL R2, R19, R152 ;  /* 0x0000009813027220 */ /* 0x020fe20000400000 */
[----:B------:R-:W-:Y:S01]  /*5580*/  ISETP.GT.AND P1, PT, R3, 0x8, P1 ;  /* 0x000000080300780c */ /* 0x000fe20000f24270 */
[----:B------:R-:W-:Y:S02]  /*5590*/  BSSY B1, `(.L_x_218) ;  /* 0x0000005000017945 */ /* 0x000fe40003800000 */
[----:B------:R-:W-:-:S05]  /*55a0*/  FFMA R117, R117, R153, R2 ;  /* 0x0000009975757223 */ /* 0x000fca0000000002 */
[----:B------:R0:W-:Y:S05]  /*55b0*/  @P0 STG.E desc[UR36][R4.64+0x2e4], R117 ;  /* 0x0002e47504000986 */ /* 0x0001ea000c101924 */
[----:B------:R-:W-:Y:S05]  /*55c0*/  @!P1 BRA `(.L_x_219) ;  /* 0x0000000000049947 */ /* 0x000fea0003800000 */
[----:B------:R0:W5:Y:S02]  /*55d0*/  LDG.E.LTC128B R19, desc[UR36][R8.64+0x2e0] ;  /* 0x0002e02408137981 */ /* 0x000164000c1e1920 */
.L_x_219:
[----:B------:R-:W-:Y:S05]  /*55e0*/  BSYNC B1 ;  /* 0x0000000000017941 */ /* 0x000fea0003800000 */
.L_x_218:
        /* <DEDUP_REMOVED lines=8> */
.L_x_221:
[----:B------:R-:W-:Y:S05]  /*5670*/  BSYNC B1 ;  /* 0x0000000000017941 */ /* 0x000fea0003800000 */
.L_x_220:
        /* <DEDUP_REMOVED lines=8> */
.L_x_223:
[----:B------:R-:W-:Y:S05]  /*5700*/  BSYNC B1 ;  /* 0x0000000000017941 */ /* 0x000fea0003800000 */
.L_x_222:
[----:B0----5:R-:W-:Y:S01]  /*5710*/  FMUL R13, R19, R152 ;  /* 0x00000098130d7220 */ /* 0x021fe20000400000 */
[----:B------:R-:W-:Y:S01]  /*5720*/  ISETP.GT.AND P2, PT, R3, RZ, P1 ;  /* 0x000000ff0300720c */ /* 0x000fe20000f44270 */
[----:B------:R-:W-:Y:S02]  /*5730*/  BSSY B1, `(.L_x_224) ;  /* 0x0000005000017945 */ /* 0x000fe40003800000 */
[----:B------:R-:W-:-:S05]  /*5740*/  FFMA R13, R120, R153, R13 ;  /* 0x00000099780d7223 */ /* 0x000fca000000000d */
[----:B------:R0:W-:Y:S05]  /*5750*/  @P3 STG.E desc[UR36][R4.64+0x300], R13 ;  /* 0x0003000d04003986 */ /* 0x0001ea000c101924 */
[----:B------:R-:W-:Y:S05]  /*5760*/  @!P2 BRA `(.L_x_225) ;  /* 0x000000000004a947 */ /* 0x000fea0003800000 */
[----:B------:R0:W5:Y:S02]  /*5770*/  LDG.E.LTC128B R19, desc[UR36][R6.64+0x304] ;  /* 0x0003042406137981 */ /* 0x000164000c1e1920 */
.L_x_225:
[----:B------:R-:W-:Y:S05]  /*5780*/  BSYNC B1 ;  /* 0x0000000000017941 */ /* 0x000fea0003800000 */
.L_x_224:
[----:B-----5:R-:W-:Y:S01]  /*5790*/  FMUL R2, R19, R152 ;  /* 0x0000009813027220 */ /* 0x020fe20000400000 */
[----:B------:R-:W-:Y:S01]  /*57a0*/  ISETP.GT.AND P0, PT, R3, 0x8, P0 ;  /* 0x000000080300780c */ /* 0x000fe20000704270 */
[----:B------:R-:W-:Y:S02]  /*57b0*/  BSSY B1, `(.L_x_226) ;  /* 0x0000005000017945 */ /* 0x000fe40003800000 */
[----:B------:R-:W-:-:S05]  /*57c0*/  FFMA R121, R121, R153, R2 ;  /* 0x0000009979797223 */ /* 0x000fca0000000002 */
[----:B------:R0:W-:Y:S05]  /*57d0*/  @P2 STG.E desc[UR36][R4.64+0x304], R121 ;  /* 0x0003047904002986 */ /* 0x0001ea000c101924 */
[----:B------:R-:W-:Y:S05]  /*57e0*/  @!P0 BRA `(.L_x_227) ;  /* 0x0000000000048947 */ /* 0x000fea0003800000 */
[----:B------:R0:W5:Y:S02]  /*57f0*/  LDG.E.LTC128B R19, desc[UR36][R8.64+0x300] ;  /* 0x0003002408137981 */ /* 0x000164000c1e1920 */
.L_x_227:
[----:B------:R-:W-:Y:S05]  /*5800*/  BSYNC B1 ;  /* 0x0000000000017941 */ /* 0x000fea0003800000 */
.L_x_226:
        /* <DEDUP_REMOVED lines=8> */
.L_x_229:
[----:B------:R-:W-:Y:S05]  /*5890*/  BSYNC B1 ;  /* 0x0000000000017941 */ /* 0x000fea0003800000 */
.L_x_228:
        /* <DEDUP_REMOVED lines=8> */
.L_x_231:
[----:B------:R-:W-:Y:S05]  /*5920*/  BSYNC B1 ;  /* 0x0000000000017941 */ /* 0x000fea0003800000 */
.L_x_230:
[----:B0----5:R-:W-:Y:S01]  /*5930*/  FMUL R13, R19, R152 ;  /* 0x00000098130d7220 */ /* 0x021fe20000400000 */
[----:B------:R-:W-:Y:S01]  /*5940*/  ISETP.GT.AND P1, PT, R3, RZ, P0 ;  /* 0x000000ff0300720c */ /* 0x000fe20000724270 */
[----:B------:R-:W-:Y:S02]  /*5950*/  BSSY B1, `(.L_x_232) ;  /* 0x0000005000017945 */ /* 0x000fe40003800000 */
[----:B------:R-:W-:-:S05]  /*5960*/  FFMA R13, R124, R153, R13 ;  /* 0x000000997c0d7223 */ /* 0x000fca000000000d */
[----:B------:R0:W-:Y:S05]  /*5970*/  @P3 STG.E desc[UR36][R4.64+0x320], R13 ;  /* 0x0003200d04003986 */ /* 0x0001ea000c101924 */
[----:B------:R-:W-:Y:S05]  /*5980*/  @!P1 BRA `(.L_x_233) ;  /* 0x0000000000049947 */ /* 0x000fea0003800000 */
[----:B------:R0:W5:Y:S02]  /*5990*/  LDG.E.LTC128B R19, desc[UR36][R6.64+0x324] ;  /* 0x0003242406137981 */ /* 0x000164000c1e1920 */
.L_x_233:
[----:B------:R-:W-:Y:S05]  /*59a0*/  BSYNC B1 ;  /* 0x0000000000017941 */ /* 0x000fea0003800000 */
.L_x_232:
[----:B-----5:R-:W-:Y:S01]  /*59b0*/  FMUL R2, R19, R152 ;  /* 0x0000009813027220 */ /* 0x020fe20000400000 */
[----:B------:R-:W-:Y:S01]  /*59c0*/  ISETP.GT.AND P2, PT, R3, 0x8, P2 ;  /* 0x000000080300780c */ /* 0x000fe20001744270 */
[----:B------:R-:W-:Y:S02]  /*59d0*/  BSSY B1, `(.L_x_234) ;  /* 0x0000005000017945 */ /* 0x000fe40003800000 */
[----:B------:R-:W-:-:S05]  /*59e0*/  FFMA R125, R125, R153, R2 ;  /* 0x000000997d7d7223 */ /* 0x000fca0000000002 */
[----:B------:R0:W-:Y:S05]  /*59f0*/  @P1 STG.E desc[UR36][R4.64+0x324], R125 ;  /* 0x0003247d04001986 */ /* 0x0001ea000c101924 */
[----:B------:R-:W-:Y:S05]  /*5a00*/  @!P2 BRA `(.L_x_235) ;  /* 0x000000000004a947 */ /* 0x000fea0003800000 */
[----:B------:R0:W5:Y:S02]  /*5a10*/  LDG.E.LTC128B R19, desc[UR36][R8.64+0x320] ;  /* 0x0003202408137981 */ /* 0x000164000c1e1920 */
.L_x_235:
[----:B------:R-:W-:Y:S05]  /*5a20*/  BSYNC B1 ;  /* 0x0000000000017941 */ /* 0x000fea0003800000 */
.L_x_234:
        /* <DEDUP_REMOVED lines=8> */
.L_x_237:
[----:B------:R-:W-:Y:S05]  /*5ab0*/  BSYNC B1 ;  /* 0x0000000000017941 */ /* 0x000fea0003800000 */
.L_x_236:
        /* <DEDUP_REMOVED lines=8> */
.L_x_239:
[----:B------:R-:W-:Y:S05]  /*5b40*/  BSYNC B1 ;  /* 0x0000000000017941 */ /* 0x000fea0003800000 */
.L_x_238:
[----:B0----5:R-:W-:Y:S01]  /*5b50*/  FMUL R13, R19, R152 ;  /* 0x00000098130d7220 */ /* 0x021fe20000400000 */
[----:B------:R-:W-:Y:S01]  /*5b60*/  ISETP.GT.AND P0, PT, R3, RZ, P2 ;  /* 0x000000ff0300720c */ /* 0x000fe20001704270 */
[----:B------:R-:W-:Y:S02]  /*5b70*/  BSSY B1, `(.L_x_240) ;  /* 0x0000005000017945 */ /* 0x000fe40003800000 */
[----:B------:R-:W-:-:S05]  /*5b80*/  FFMA R13, R128, R153, R13 ;  /* 0x00000099800d7223 */ /* 0x000fca000000000d */
[----:B------:R0:W-:Y:S05]  /*5b90*/  @P3 STG.E desc[UR36][R4.64+0x340], R13 ;  /* 0x0003400d04003986 */ /* 0x0001ea000c101924 */
[----:B------:R-:W-:Y:S05]  /*5ba0*/  @!P0 BRA `(.L_x_241) ;  /* 0x0000000000048947 */ /* 0x000fea0003800000 */
[----:B------:R0:W5:Y:S02]  /*5bb0*/  LDG.E.LTC128B R19, desc[UR36][R6.64+0x344] ;  /* 0x0003442406137981 */ /* 0x000164000c1e1920 */
.L_x_241:
[----:B------:R-:W-:Y:S05]  /*5bc0*/  BSYNC B1 ;  /* 0x0000000000017941 */ /* 0x000fea0003800000 */
.L_x_240:
[----:B-----5:R-:W-:Y:S01]  /*5bd0*/  FMUL R2, R19, R152 ;  /* 0x0000009813027220 */ /* 0x020fe20000400000 */
[----:B------:R-:W-:Y:S01]  /*5be0*/  ISETP.GT.AND P1, PT, R3, 0x8, P1 ;  /* 0x000000080300780c */ /* 0x000fe20000f24270 */
[----:B------:R-:W-:Y:S02]  /*5bf0*/  BSSY B1, `(.L_x_242) ;  /* 0x0000005000017945 */ /* 0x000fe40003800000 */
[----:B------:R-:W-:-:S05]  /*5c00*/  FFMA R129, R129, R153, R2 ;  /* 0x0000009981817223 */ /* 0x000fca0000000002 */
[----:B------:R0:W-:Y:S05]  /*5c10*/  @P0 STG.E desc[UR36][R4.64+0x344], R129 ;  /* 0x0003448104000986 */ /* 0x0001ea000c101924 */
[----:B------:R-:W-:Y:S05]  /*5c20*/  @!P1 BRA `(.L_x_243) ;  /* 0x0000000000049947 */ /* 0x000fea0003800000 */
[----:B------:R0:W5:Y:S02]  /*5c30*/  LDG.E.LTC128B R19, desc[UR36][R8.64+0x340] ;  /* 0x0003402408137981 */ /* 0x000164000c1e1920 */
.L_x_243:
[----:B------:R-:W-:Y:S05]  /*5c40*/  BSYNC B1 ;  /* 0x0000000000017941 */ /* 0x000fea0003800000 */
.L_x_242:
        /* <DEDUP_REMOVED lines=8> */
.L_x_245:
[----:B------:R-:W-:Y:S05]  /*5cd0*/  BSYNC B1 ;  /* 0x0000000000017941 */ /* 0x000fea0003800000 */
.L_x_244:
        /* <DEDUP_REMOVED lines=8> */
.L_x_247:
[----:B------:R-:W-:Y:S05]  /*5d60*/  BSYNC B1 ;  /* 0x0000000000017941 */ /* 0x000fea0003800000 */
.L_x_246:
[----:B0----5:R-:W-:Y:S01]  /*5d70*/  FMUL R13, R19, R152 ;  /* 0x00000098130d7220 */ /* 0x021fe20000400000 */
[----:B------:R-:W-:Y:S01]  /*5d80*/  ISETP.GT.AND P2, PT, R3, RZ, P1 ;  /* 0x000000ff0300720c */ /* 0x000fe20000f44270 */
[----:B------:R-:W-:Y:S02]  /*5d90*/  BSSY B1, `(.L_x_248) ;  /* 0x0000005000017945 */ /* 0x000fe40003800000 */
[----:B------:R-:W-:-:S05]  /*5da0*/  FFMA R13, R132, R153, R13 ;  /* 0x00000099840d7223 */ /* 0x000fca000000000d */
[----:B------:R0:W-:Y:S05]  /*5db0*/  @P3 STG.E desc[UR36][R4.64+0x360], R13 ;  /* 0x0003600d04003986 */ /* 0x0001ea000c101924 */
[----:B------:R-:W-:Y:S05]  /*5dc0*/  @!P2 BRA `(.L_x_249) ;  /* 0x000000000004a947 */ /* 0x000fea0003800000 */
[----:B------:R0:W5:Y:S02]  /*5dd0*/  LDG.E.LTC128B R19, desc[UR36][R6.64+0x364] ;  /* 0x0003642406137981 */ /* 0x000164000c1e1920 */
.L_x_249:
[----:B------:R-:W-:Y:S05]  /*5de0*/  BSYNC B1 ;  /* 0x0000000000017941 */ /* 0x000fea0003800000 */
.L_x_248:
[----:B-----5:R-:W-:Y:S01]  /*5df0*/  FMUL R2, R19, R152 ;  /* 0x0000009813027220 */ /* 0x020fe20000400000 */
[----:B------:R-:W-:Y:S01]  /*5e00*/  ISETP.GT.AND P0, PT, R3, 0x8, P0 ;  /* 0x000000080300780c */ /* 0x000fe20000704270 */
[----:B------:R-:W-:Y:S02]  /*5e10*/  BSSY B1, `(.L_x_250) ;  /* 0x0000005000017945 */ /* 0x000fe40003800000 */
[----:B------:R-:W-:-:S05]  /*5e20*/  FFMA R133, R133, R153, R2 ;  /* 0x0000009985857223 */ /* 0x000fca0000000002 */
[----:B------:R0:W-:Y:S05]  /*5e30*/  @P2 STG.E desc[UR36][R4.64+0x364], R133 ;  /* 0x0003648504002986 */ /* 0x0001ea000c101924 */
[----:B------:R-:W-:Y:S05]  /*5e40*/  @!P0 BRA `(.L_x_251) ;  /* 0x0000000000048947 */ /* 0x000fea0003800000 */
[----:B------:R0:W5:Y:S02]  /*5e50*/  LDG.E.LTC128B R19, desc[UR36][R8.64+0x360] ;  /* 0x0003602408137981 */ /* 0x000164000c1e1920 */
.L_x_251:
[----:B------:R-:W-:Y:S05]  /*5e60*/  BSYNC B1 ;  /* 0x0000000000017941 */ /* 0x000fea0003800000 */
.L_x_250:
        /* <DEDUP_REMOVED lines=8> */
.L_x_253:
[----:B------:R-:W-:Y:S05]  /*5ef0*/  BSYNC B1 ;  /* 0x0000000000017941 */ /* 0x000fea0003800000 */
.L_x_252:
        /* <DEDUP_REMOVED lines=8> */
.L_x_255:
[----:B------:R-:W-:Y:S05]  /*5f80*/  BSYNC B1 ;  /* 0x0000000000017941 */ /* 0x000fea0003800000 */
.L_x_254:
[----:B0----5:R-:W-:Y:S01]  /*5f90*/  FMUL R13, R19, R152 ;  /* 0x00000098130d7220 */ /* 0x021fe20000400000 */
[----:B------:R-:W-:Y:S01]  /*5fa0*/  ISETP.GT.AND P1, PT, R3, RZ, P0 ;  /* 0x000000ff0300720c */ /* 0x000fe20000724270 */
[----:B------:R-:W-:Y:S02]  /*5fb0*/  BSSY B1, `(.L_x_256) ;  /* 0x0000005000017945 */ /* 0x000fe40003800000 */
[----:B------:R-:W-:-:S05]  /*5fc0*/  FFMA R13, R136, R153, R13 ;  /* 0x00000099880d7223 */ /* 0x000fca000000000d */
[----:B------:R0:W-:Y:S05]  /*5fd0*/  @P3 STG.E desc[UR36][R4.64+0x380], R13 ;  /* 0x0003800d04003986 */ /* 0x0001ea000c101924 */
[----:B------:R-:W-:Y:S05]  /*5fe0*/  @!P1 BRA `(.L_x_257) ;  /* 0x0000000000049947 */ /* 0x000fea0003800000 */
[----:B------:R0:W5:Y:S02]  /*5ff0*/  LDG.E.LTC128B R19, desc[UR36][R6.64+0x384] ;  /* 0x0003842406137981 */ /* 0x000164000c1e1920 */
.L_x_257:
[----:B------:R-:W-:Y:S05]  /*6000*/  BSYNC B1 ;  /* 0x0000000000017941 */ /* 0x000fea0003800000 */
.L_x_256:
[----:B-----5:R-:W-:Y:S01]  /*6010*/  FMUL R2, R19, R152 ;  /* 0x0000009813027220 */ /* 0x020fe20000400000 */
[----:B------:R-:W-:Y:S01]  /*6020*/  ISETP.GT.AND P2, PT, R3, 0x8, P2 ;  /* 0x000000080300780c */ /* 0x000fe20001744270 */
[----:B------:R-:W-:Y:S02]  /*6030*/  BSSY B1, `(.L_x_258) ;  /* 0x0000005000017945 */ /* 0x000fe40003800000 */
[----:B------:R-:W-:-:S05]  /*6040*/  FFMA R137, R137, R153, R2 ;  /* 0x0000009989897223 */ /* 0x000fca0000000002 */
[----:B------:R0:W-:Y:S05]  /*6050*/  @P1 STG.E desc[UR36][R4.64+0x384], R137 ;  /* 0x0003848904001986 */ /* 0x0001ea000c101924 */
[----:B------:R-:W-:Y:S05]  /*6060*/  @!P2 BRA `(.L_x_259) ;  /* 0x000000000004a947 */ /* 0x000fea0003800000 */
[----:B------:R0:W5:Y:S02]  /*6070*/  LDG.E.LTC128B R19, desc[UR36][R8.64+0x380] ;  /* 0x0003802408137981 */ /* 0x000164000c1e1920 */
.L_x_259:
[----:B------:R-:W-:Y:S05]  /*6080*/  BSYNC B1 ;  /* 0x0000000000017941 */ /* 0x000fea0003800000 */
.L_x_258:
        /* <DEDUP_REMOVED lines=8> */
.L_x_261:
[----:B------:R-:W-:Y:S05]  /*6110*/  BSYNC B1 ;  /* 0x0000000000017941 */ /* 0x000fea0003800000 */
.L_x_260:
        /* <DEDUP_REMOVED lines=8> */
.L_x_263:
[----:B------:R-:W-:Y:S05]  /*61a0*/  BSYNC B1 ;  /* 0x0000000000017941 */ /* 0x000fea0003800000 */
.L_x_262:
[----:B0----5:R-:W-:Y:S01]  /*61b0*/  FMUL R13, R19, R152 ;  /* 0x00000098130d7220 */ /* 0x021fe20000400000 */
[----:B------:R-:W-:Y:S01]  /*61c0*/  ISETP.GT.AND P0, PT, R3, RZ, P2 ;  /* 0x000000ff0300720c */ /* 0x000fe20001704270 */
[----:B------:R-:W-:Y:S02]  /*61d0*/  BSSY B1, `(.L_x_264) ;  /* 0x0000005000017945 */ /* 0x000fe40003800000 */
[----:B------:R-:W-:-:S05]  /*61e0*/  FFMA R13, R140, R153, R13 ;  /* 0x000000998c0d7223 */ /* 0x000fca000000000d */
[----:B------:R0:W-:Y:S05]  /*61f0*/  @P3 STG.E desc[UR36][R4.64+0x3a0], R13 ;  /* 0x0003a00d04003986 */ /* 0x0001ea000c101924 */
[----:B------:R-:W-:Y:S05]  /*6200*/  @!P0 BRA `(.L_x_265) ;  /* 0x0000000000048947 */ /* 0x000fea0003800000 */
[----:B------:R0:W5:Y:S02]  /*6210*/  LDG.E.LTC128B R19, desc[UR36][R6.64+0x3a4] ;  /* 0x0003a42406137981 */ /* 0x000164000c1e1920 */
.L_x_265:
[----:B------:R-:W-:Y:S05]  /*6220*/  BSYNC B1 ;  /* 0x0000000000017941 */ /* 0x000fea0003800000 */
.L_x_264:
[----:B-----5:R-:W-:Y:S01]  /*6230*/  FMUL R2, R19, R152 ;  /* 0x0000009813027220 */ /* 0x020fe20000400000 */
[----:B------:R-:W-:Y:S01]  /*6240*/  ISETP.GT.AND P1, PT, R3, 0x8, P1 ;  /* 0x000000080300780c */ /* 0x000fe20000f24270 */
[----:B------:R-:W-:Y:S02]  /*6250*/  BSSY B1, `(.L_x_266) ;  /* 0x0000005000017945 */ /* 0x000fe40003800000 */
[----:B------:R-:W-:-:S05]  /*6260*/  FFMA R141, R141, R153, R2 ;  /* 0x000000998d8d7223 */ /* 0x000fca0000000002 */
[----:B------:R0:W-:Y:S05]  /*6270*/  @P0 STG.E desc[UR36][R4.64+0x3a4], R141 ;  /* 0x0003a48d04000986 */ /* 0x0001ea000c101924 */
[----:B------:R-:W-:Y:S05]  /*6280*/  @!P1 BRA `(.L_x_267) ;  /* 0x0000000000049947 */ /* 0x000fea0003800000 */
[----:B------:R0:W5:Y:S02]  /*6290*/  LDG.E.LTC128B R19, desc[UR36][R8.64+0x3a0] ;  /* 0x0003a02408137981 */ /* 0x000164000c1e1920 */
.L_x_267:
[----:B------:R-:W-:Y:S05]  /*62a0*/  BSYNC B1 ;  /* 0x0000000000017941 */ /* 0x000fea0003800000 */
.L_x_266:
        /* <DEDUP_REMOVED lines=8> */
.L_x_269:
[----:B------:R-:W-:Y:S05]  /*6330*/  BSYNC B1 ;  /* 0x0000000000017941 */ /* 0x000fea0003800000 */
.L_x_268:
        /* <DEDUP_REMOVED lines=8> */
.L_x_271:
[----:B------:R-:W-:Y:S05]  /*63c0*/  BSYNC B1 ;  /* 0x0000000000017941 */ /* 0x000fea0003800000 */
.L_x_270:
[----:B0----5:R-:W-:Y:S01]  /*63d0*/  FMUL R13, R19, R152 ;  /* 0x00000098130d7220 */ /* 0x021fe20000400000 */
[----:B------:R-:W-:Y:S01]  /*63e0*/  ISETP.GT.AND P2, PT, R3, RZ, P1 ;  /* 0x000000ff0300720c */ /* 0x000fe20000f44270 */
[----:B------:R-:W-:Y:S02]  /*63f0*/  BSSY B1, `(.L_x_272) ;  /* 0x0000005000017945 */ /* 0x000fe40003800000 */
[----:B------:R-:W-:-:S05]  /*6400*/  FFMA R13, R144, R153, R13 ;  /* 0x00000099900d7223 */ /* 0x000fca000000000d */
[----:B------:R0:W-:Y:S05]  /*6410*/  @P3 STG.E desc[UR36][R4.64+0x3c0], R13 ;  /* 0x0003c00d04003986 */ /* 0x0001ea000c101924 */
[----:B------:R-:W-:Y:S05]  /*6420*/  @!P2 BRA `(.L_x_273) ;  /* 0x000000000004a947 */ /* 0x000fea0003800000 */
[----:B------:R0:W5:Y:S02]  /*6430*/  LDG.E.LTC128B R19, desc[UR36][R6.64+0x3c4] ;  /* 0x0003c42406137981 */ /* 0x000164000c1e1920 */
.L_x_273:
[----:B------:R-:W-:Y:S05]  /*6440*/  BSYNC B1 ;  /* 0x0000000000017941 */ /* 0x000fea0003800000 */
.L_x_272:
[----:B-----5:R-:W-:Y:S01]  /*6450*/  FMUL R2, R19, R152 ;  /* 0x0000009813027220 */ /* 0x020fe20000400000 */
[----:B------:R-:W-:Y:S01]  /*6460*/  ISETP.GT.AND P0, PT, R3, 0x8, P0 ;  /* 0x000000080300780c */ /* 0x000fe20000704270 */
[----:B------:R-:W-:Y:S02]  /*6470*/  BSSY B1, `(.L_x_274) ;  /* 0x0000005000017945 */ /* 0x000fe40003800000 */
[----:B------:R-:W-:-:S05]  /*6480*/  FFMA R145, R145, R153, R2 ;  /* 0x0000009991917223 */ /* 0x000fca0000000002 */
[----:B------:R0:W-:Y:S05]  /*6490*/  @P2 STG.E desc[UR36][R4.64+0x3c4], R145 ;  /* 0x0003c49104002986 */ /* 0x0001ea000c101924 */
[----:B------:R-:W-:Y:S05]  /*64a0*/  @!P0 BRA `(.L_x_275) ;  /* 0x0000000000048947 */ /* 0x000fea0003800000 */
[----:B------:R0:W5:Y:S02]  /*64b0*/  LDG.E.LTC128B R19, desc[UR36][R8.64+0x3c0] ;  /* 0x0003c02408137981 */ /* 0x000164000c1e1920 */
.L_x_275:
[----:B------:R-:W-:Y:S05]  /*64c0*/  BSYNC B1 ;  /* 0x0000000000017941 */ /* 0x000fea0003800000 */
.L_x_274:
        /* <DEDUP_REMOVED lines=8> */
.L_x_277:
[----:B------:R-:W-:Y:S05]  /*6550*/  BSYNC B1 ;  /* 0x0000000000017941 */ /* 0x000fea0003800000 */
.L_x_276:
        /* <DEDUP_REMOVED lines=8> */
.L_x_279:
[----:B------:R-:W-:Y:S05]  /*65e0*/  BSYNC B1 ;  /* 0x0000000000017941 */ /* 0x000fea0003800000 */
.L_x_278:
[----:B0----5:R-:W-:Y:S01]  /*65f0*/  FMUL R13, R19, R152 ;  /* 0x00000098130d7220 */ /* 0x021fe20000400000 */
[----:B------:R-:W-:Y:S01]  /*6600*/  ISETP.GT.AND P1, PT, R3, RZ, P0 ;  /* 0x000000ff0300720c */ /* 0x000fe20000724270 */
[----:B------:R-:W-:Y:S02]  /*6610*/  BSSY B1, `(.L_x_280) ;  /* 0x0000005000017945 */ /* 0x000fe40003800000 */
[----:B------:R-:W-:-:S05]  /*6620*/  FFMA R13, R148, R153, R13 ;  /* 0x00000099940d7223 */ /* 0x000fca000000000d */
[----:B------:R0:W-:Y:S05]  /*6630*/  @P3 STG.E desc[UR36][R4.64+0x3e0], R13 ;  /* 0x0003e00d04003986 */ /* 0x0001ea000c101924 */
[----:B------:R-:W-:Y:S05]  /*6640*/  @!P1 BRA `(.L_x_281) ;  /* 0x0000000000049947 */ /* 0x000fea0003800000 */
[----:B------:R0:W5:Y:S02]  /*6650*/  LDG.E.LTC128B R19, desc[UR36][R6.64+0x3e4] ;  /* 0x0003e42406137981 */ /* 0x000164000c1e1920 */
.L_x_281:
[----:B------:R-:W-:Y:S05]  /*6660*/  BSYNC B1 ;  /* 0x0000000000017941 */ /* 0x000fea0003800000 */
.L_x_280:
[----:B-----5:R-:W-:Y:S01]  /*6670*/  FMUL R0, R19, R152 ;  /* 0x0000009813007220 */ /* 0x020fe20000400000 */
[----:B------:R-:W-:Y:S01]  /*6680*/  ISETP.GT.AND P2, PT, R3, 0x8, P2 ;  /* 0x000000080300780c */ /* 0x000fe20001744270 */
[----:B------:R-:W-:Y:S02]  /*6690*/  BSSY B1, `(.L_x_282) ;  /* 0x0000005000017945 */ /* 0x000fe40003800000 */
[----:B------:R-:W-:-:S05]  /*66a0*/  FFMA R149, R149, R153, R0 ;  /* 0x0000009995957223 */ /* 0x000fca0000000000 */
[----:B------:R0:W-:Y:S05]  /*66b0*/  @P1 STG.E desc[UR36][R4.64+0x3e4], R149 ;  /* 0x0003e49504001986 */ /* 0x0001ea000c101924 */
[----:B------:R-:W-:Y:S05]  /*66c0*/  @!P2 BRA `(.L_x_283) ;  /* 0x000000000004a947 */ /* 0x000fea0003800000 */
[----:B------:R0:W5:Y:S02]  /*66d0*/  LDG.E.LTC128B R19, desc[UR36][R8.64+0x3e0] ;  /* 0x0003e02408137981 */ /* 0x000164000c1e1920 */
.L_x_283:
[----:B------:R-:W-:Y:S05]  /*66e0*/  BSYNC B1 ;  /* 0x0000000000017941 */ /* 0x000fea0003800000 */
.L_x_282:
[----:B01---5:R-:W-:Y:S01]  /*66f0*/  FMUL R5, R19, R152 ;  /* 0x0000009813057220 */ /* 0x023fe20000400000 */
[----:B------:R-:W-:Y:S01]  /*6700*/  ISETP.GT.AND P0, PT, R3, 0x8, P0 ;  /* 0x000000080300780c */ /* 0x000fe20000704270 */
[----:B------:R-:W-:Y:S01]  /*6710*/  @P2 IMAD.MOV.U32 R2, RZ, RZ, R10 ;  /* 0x000000ffff022224 */ /* 0x000fe200078e000a */
[----:B------:R-:W-:Y:S01]  /*6720*/  BSSY B1, `(.L_x_284) ;  /* 0x0000006000017945 */ /* 0x000fe20003800000 */
[----:B------:R-:W-:Y:S01]  /*6730*/  FFMA R5, R150, R153, R5 ;  /* 0x0000009996057223 */ /* 0x000fe20000000005 */
[----:B------:R-:W-:-:S05]  /*6740*/  @P2 IMAD.MOV.U32 R3, RZ, RZ, R11 ;  /* 0x000000ffff032224 */ /* 0x000fca00078e000b */
[----:B------:R0:W-:Y:S04]  /*6750*/  @P2 STG.E desc[UR36][R2.64+0x3e0], R5 ;  /* 0x0003e00502002986 */ /* 0x0001e8000c101924 */
[----:B------:R-:W-:Y:S05]  /*6760*/  @!P0 BRA `(.L_x_285) ;  /* 0x0000000000048947 */ /* 0x000fea0003800000 */
[----:B------:R1:W5:Y:S02]  /*6770*/  LDG.E.LTC128B R19, desc[UR36][R8.64+0x3e4] ;  /* 0x0003e42408137981 */ /* 0x000364000c1e1920 */
.L_x_285:
[----:B------:R-:W-:Y:S05]  /*6780*/  BSYNC B1 ;  /* 0x0000000000017941 */ /* 0x000fea0003800000 */
.L_x_284:
[----:B-----5:R-:W-:-:S04]  /*6790*/  FMUL R0, R19, R152 ;  /* 0x0000009813007220 */ /* 0x020fc80000400000 */
[----:B------:R-:W-:Y:S01]  /*67a0*/  FFMA R151, R151, R153, R0 ;  /* 0x0000009997977223 */ /* 0x000fe20000000000 */
[----:B------:R-:W-:Y:S06]  /*67b0*/  @!P0 BRA `(.L_x_286) ;  /* 0x0000001c00388947 */ /* 0x000fec0003800000 */
[----:B------:R0:W-:Y:S01]  /*67c0*/  STG.E desc[UR36][R10.64+0x3e4], R151 ;  /* 0x0003e4970a007986 */ /* 0x0001e2000c101924 */
[----:B------:R-:W-:Y:S05]  /*67d0*/  BRA `(.L_x_286) ;  /* 0x0000001c00307947 */ /* 0x000fea0003800000 */
.L_x_33:
[----:B------:R-:W-:Y:S01]  /*67e0*/  ISETP.GT.AND P3, PT, R0, 0x1, PT ;  /* 0x000000010000780c */ /* 0x000fe20003f64270 */
[----:B------:R-:W-:Y:S01]  /*67f0*/  ULDC.64 UR4, c[0x0][0x5c0] ;  /* 0x0001700000047ab9 */ /* 0x000fe20000000a00 */
[-C--:B------:R-:W-:Y:S01]  /*6800*/  FMUL R9, R24, R153.reuse ;  /* 0x0000009918097220 */ /* 0x080fe20000400000 */
[C---:B------:R-:W-:Y:S01]  /*6810*/  LEA R4, P1, R172.reuse, UR4, 0x2 ;  /* 0x00000004ac047c11 */ /* 0x040fe2000f8210ff */
[-C--:B------:R-:W-:Y:S01]  /*6820*/  FMUL R25, R25, R153.reuse ;  /* 0x0000009919197220 */ /* 0x080fe20000400000 */
[----:B------:R-:W-:Y:S01]  /*6830*/  ISETP.GT.AND P2, PT, R3, RZ, P3 ;  /* 0x000000ff0300720c */ /* 0x000fe20001f44270 */
[-C--:B------:R-:W-:Y:S01]  /*6840*/  FMUL R27, R27, R153.reuse ;  /* 0x000000991b1b7220 */ /* 0x080fe20000400000 */
[----:B------:R-:W-:Y:S01]  /*6850*/  LEA.HI.X R5, R172, UR5, R177, 0x2, P1 ;  /* 0x00000005ac057c11 */ /* 0x000fe200088f14b1 */
[-C--:B------:R-:W-:Y:S01]  /*6860*/  FMUL R29, R29, R153.reuse ;  /* 0x000000991d1d7220 */ /* 0x080fe20000400000 */
[----:B------:R-:W-:Y:S01]  /*6870*/  ISETP.GT.AND P0, PT, R3, 0x8, P0 ;  /* 0x000000080300780c */ /* 0x000fe20000704270 */
[-C--:B------:R-:W-:Y:S01]  /*6880*/  FMUL R31, R31, R153.reuse ;  /* 0x000000991f1f7220 */ /* 0x080fe20000400000 */
[----:B------:R-:W-:Y:S01]  /*6890*/  ISETP.GT.AND P5, PT, R0, 0x8, PT ;  /* 0x000000080000780c */ /* 0x000fe20003fa4270 */
[----:B------:R1:W-:Y:S01]  /*68a0*/  @P4 STG.E desc[UR36][R4.64], R9 ;  /* 0x0000000904004986 */ /* 0x0003e2000c101924 */
[C---:B------:R-:W-:Y:S01]  /*68b0*/  SHF.L.U64.HI R11, R10.reuse, 0x5, R11 ;  /* 0x000000050a0b7819 */ /* 0x040fe2000001020b */
[-C--:B------:R-:W-:Y:S01]  /*68c0*/  FMUL R33, R33, R153.reuse ;  /* 0x0000009921217220 */ /* 0x080fe20000400000 */
[----:B------:R-:W-:Y:S01]  /*68d0*/  LEA R6, P1, R10, R4, 0x5 ;  /* 0x000000040a067211 */ /* 0x000fe200078228ff */
[-C--:B------:R-:W-:Y:S01]  /*68e0*/  FMUL R35, R35, R153.reuse ;  /* 0x0000009923237220 */ /* 0x080fe20000400000 */
[----:B------:R-:W-:Y:S01]  /*68f0*/  ISETP.GT.AND P3, PT, R3, 0x8, P3 ;  /* 0x000000080300780c */ /* 0x000fe20001f64270 */
[----:B------:R-:W-:Y:S01]  /*6900*/  @P2 STG.E desc[UR36][R4.64+0x4], R25 ;  /* 0x0000041904002986 */ /* 0x000fe2000c101924 */
[----:B------:R-:W-:Y:S01]  /*6910*/  ISETP.GT.AND P4, PT, R0, 0x9, PT ;  /* 0x000000090000780c */ /* 0x000fe20003f84270 */
[----:B------:R-:W-:Y:S01]  /*6920*/  IMAD.X R7, R11, 0x1, R5, P1 ;  /* 0x000000010b077824 */ /* 0x000fe200008e0605 */
[C---:B------:R-:W-:Y:S01]  /*6930*/  ISETP.GT.AND P2, PT, R3.reuse, RZ, P5 ;  /* 0x000000ff0300720c */ /* 0x040fe20002f44270 */
[-C--:B------:R-:W-:Y:S01]  /*6940*/  FMUL R11, R28, R153.reuse ;  /* 0x000000991c0b7220 */ /* 0x080fe20000400000 */
[C---:B------:R-:W-:Y:S01]  /*6950*/  ISETP.GT.AND P1, PT, R3.reuse, RZ, P4 ;  /* 0x000000ff0300720c */ /* 0x040fe20002724270 */
[-C--:B-1----:R-:W-:Y:S01]  /*6960*/  FMUL R9, R26, R153.reuse ;  /* 0x000000991a097220 */ /* 0x082fe20000400000 */
[----:B------:R-:W-:Y:S01]  /*6970*/  ISETP.GT.AND P4, PT, R3, 0x8, P4 ;  /* 0x000000080300780c */ /* 0x000fe20002784270 */
[-C--:B------:R-:W-:Y:S01]  /*6980*/  FMUL R37, R37, R153.reuse ;  /* 0x0000009925257220 */ /* 0x080fe20000400000 */
[-C--:B------:R-:W-:Y:S01]  /*6990*/  FMUL R39, R39, R153.reuse ;  /* 0x0000009927277220 */ /* 0x080fe20000400000 */
[-C--:B------:R-:W-:Y:S01]  /*69a0*/  FMUL R41, R41, R153.reuse ;  /* 0x0000009929297220 */ /* 0x080fe20000400000 */
[----:B------:R1:W-:Y:S01]  /*69b0*/  @P0 STG.E desc[UR36][R6.64], R9 ;  /* 0x0000000906000986 */ /* 0x0003e2000c101924 */
[----:B------:R-:W-:Y:S01]  /*69c0*/  ISETP.GT.AND P0, PT, R3, 0x8, P5 ;  /* 0x000000080300780c */ /* 0x000fe20002f04270 */
[-C--:B------:R-:W-:Y:S01]  /*69d0*/  FMUL R43, R43, R153.reuse ;  /* 0x000000992b2b7220 */ /* 0x080fe20000400000 */
[C---:B------:R-:W-:Y:S01]  /*69e0*/  ISETP.GT.AND P5, PT, R0.reuse, 0x10, PT ;  /* 0x000000100000780c */ /* 0x040fe20003fa4270 */
[----:B------:R-:W-:Y:S01]  /*69f0*/  @P3 STG.E desc[UR36][R6.64+0x4], R27 ;  /* 0x0000041b06003986 */ /* 0x000fe2000c101924 */
[----:B------:R-:W-:Y:S01]  /*6a00*/  ISETP.GT.AND P3, PT, R0, 0x11, PT ;  /* 0x000000110000780c */ /* 0x000fe20003f64270 */
[-C--:B------:R-:W-:Y:S01]  /*6a10*/  FMUL R45, R45, R153.reuse ;  /* 0x000000992d2d7220 */ /* 0x080fe20000400000 */
[-C--:B------:R-:W-:Y:S01]  /*6a20*/  FMUL R47, R47, R153.reuse ;  /* 0x000000992f2f7220 */ /* 0x080fe20000400000 */
[----:B------:R2:W-:Y:S01]  /*6a30*/  @P2 STG.E desc[UR36][R4.64+0x20], R11 ;  /* 0x0000200b04002986 */ /* 0x0005e2000c101924 */
[----:B------:R-:W-:Y:S01]  /*6a40*/  ISETP.GT.AND P2, PT, R3, RZ, P5 ;  /* 0x000000ff0300720c */ /* 0x000fe20002f44270 */
[-C--:B------:R-:W-:Y:S01]  /*6a50*/  FMUL R49, R49, R153.reuse ;  /* 0x0000009931317220 */ /* 0x080fe20000400000 */
[-C--:B------:R-:W-:Y:S01]  /*6a60*/  FMUL R51, R51, R153.reuse ;  /* 0x0000009933337220 */ /* 0x080fe20000400000 */
[----:B------:R-:W-:Y:S01]  /*6a70*/  @P1 STG.E desc[UR36][R4.64+0x24], R29 ;  /* 0x0000241d04001986 */ /* 0x000fe2000c101924 */
[-C--:B-1----:R-:W-:Y:S01]  /*6a80*/  FMUL R9, R30, R153.reuse ;  /* 0x000000991e097220 */ /* 0x082fe20000400000 */
[----:B------:R-:W-:Y:S01]  /*6a90*/  ISETP.GT.AND P1, PT, R3, RZ, P3 ;  /* 0x000000ff0300720c */ /* 0x000fe20001f24270 */
[-C--:B------:R-:W-:Y:S01]  /*6aa0*/  FMUL R53, R53, R153.reuse ;  /* 0x0000009935357220 */ /* 0x080fe20000400000 */
[----:B------:R-:W-:Y:S01]  /*6ab0*/  ISETP.GT.AND P3, PT, R3, 0x8, P3 ;  /* 0x000000080300780c */ /* 0x000fe20001f64270 */
[-C--:B------:R-:W-:Y:S01]  /*6ac0*/  FMUL R55, R55, R153.reuse ;  /* 0x0000009937377220 */ /* 0x080fe20000400000 */
[----:B------:R1:W-:Y:S01]  /*6ad0*/  @P0 STG.E desc[UR36][R6.64+0x20], R9 ;  /* 0x0000200906000986 */ /* 0x0003e2000c101924 */
[----:B------:R-:W-:Y:S01]  /*6ae0*/  ISETP.GT.AND P0, PT, R3, 0x8, P5 ;  /* 0x000000080300780c */ /* 0x000fe20002f04270 */
[-C--:B--2---:R-:W-:Y:S01]  /*6af0*/  FMUL R11, R32, R153.reuse ;  /* 0x00000099200b7220 */ /* 0x084fe20000400000 */
        /* <DEDUP_REMOVED lines=139> */
[C---:B------:R-:W-:Y:S01]  /*73b0*/  ISETP.GT.AND P3, PT, R3.reuse, 0x8, P3 ;  /* 0x000000080300780c */ /* 0x040fe20001f64270 */
[-C--:B0-----:R-:W-:Y:S01]  /*73c0*/  FMUL R13, R150, R153.reuse ;  /* 0x00000099960d7220 */ /* 0x081fe20000400000 */
[----:B------:R0:W-:Y:S01]  /*73d0*/  @P0 STG.E desc[UR36][R6.64+0x120], R9 ;  /* 0x0001200906000986 */ /* 0x0001e2000c101924 */
[----:B------:R-:W-:Y:S01]  /*73e0*/  ISETP.GT.AND P0, PT, R3, 0x8, P5 ;  /* 0x000000080300780c */ /* 0x000fe20002f04270 */
[-C--:B--2---:R-:W-:Y:S01]  /*73f0*/  FMUL R11, R64, R153.reuse ;  /* 0x00000099400b7220 */ /* 0x084fe20000400000 */
[C---:B------:R-:W-:Y:S01]  /*7400*/  ISETP.GT.AND P5, PT, R0.reuse, 0x58, PT ;  /* 0x000000580000780c */ /* 0x040fe20003fa4270 */
[----:B------:R-:W-:Y:S01]  /*7410*/  @P4 STG.E desc[UR36][R6.64+0x124], R63 ;  /* 0x0001243f06004986 */ /* 0x000fe2000c101924 */
[----:B------:R-:W-:Y:S01]  /*7420*/  ISETP.GT.AND P4, PT, R0, 0x59, PT ;  /* 0x000000590000780c */ /* 0x000fe20003f84270 */
[----:B------:R-:W-:-:S02]  /*7430*/  FMUL R151, R151, R153 ;  /* 0x0000009997977220 */ /* 0x000fc40000400000 */
[----:B------:R1:W-:Y:S01]  /*7440*/  @P2 STG.E desc[UR36][R4.64+0x140], R11 ;  /* 0x0001400b04002986 */ /* 0x0003e2000c101924 */
[----:B------:R-:W-:-:S03]  /*7450*/  ISETP.GT.AND P2, PT, R3, RZ, P5 ;  /* 0x000000ff0300720c */ /* 0x000fc60002f44270 */
[----:B------:R-:W-:Y:S01]  /*7460*/  @P1 STG.E desc[UR36][R4.64+0x144], R65 ;  /* 0x0001444104001986 */ /* 0x000fe2000c101924 */
[-C--:B0-----:R-:W-:Y:S01]  /*7470*/  FMUL R9, R66, R153.reuse ;  /* 0x0000009942097220 */ /* 0x081fe20000400000 */
[C---:B------:R-:W-:Y:S02]  /*7480*/  ISETP.GT.AND P1, PT, R3.reuse, RZ, P4 ;  /* 0x000000ff0300720c */ /* 0x040fe40002724270 */
[C---:B------:R-:W-:Y:S02]  /*7490*/  ISETP.GT.AND P4, PT, R3.reuse, 0x8, P4 ;  /* 0x000000080300780c */ /* 0x040fe40002784270 */
[----:B------:R0:W-:Y:S01]  /*74a0*/  @P0 STG.E desc[UR36][R6.64+0x140], R9 ;  /* 0x0001400906000986 */ /* 0x0001e2000c101924 */
[----:B------:R-:W-:Y:S01]  /*74b0*/  ISETP.GT.AND P0, PT, R3, 0x8, P5 ;  /* 0x000000080300780c */ /* 0x000fe20002f04270 */
[----:B-1----:R-:W-:Y:S01]  /*74c0*/  FMUL R11, R68, R153 ;  /* 0x00000099440b7220 */ /* 0x002fe20000400000 */
[C---:B------:R-:W-:Y:S01]  /*74d0*/  ISETP.GT.AND P5, PT, R0.reuse, 0x60, PT ;  /* 0x000000600000780c */ /* 0x040fe20003fa4270 */
[----:B------:R-:W-:Y:S01]  /*74e0*/  @P3 STG.E desc[UR36][R6.64+0x144], R67 ;  /* 0x0001444306003986 */ /* 0x000fe2000c101924 */
[----:B------:R-:W-:-:S03]  /*74f0*/  ISETP.GT.AND P3, PT, R0, 0x61, PT ;  /* 0x000000610000780c */ /* 0x000fc60003f64270 */
        /* <DEDUP_REMOVED lines=87> */
[C---:B------:R-:W-:Y:S01]  /*7a70*/  ISETP.GT.AND P1, PT, R3.reuse, RZ, P4 ;  /* 0x000000ff0300720c */ /* 0x040fe20002724270 */
[----:B0-----:R-:W-:Y:S01]  /*7a80*/  FMUL R9, R98, R153 ;  /* 0x0000009962097220 */ /* 0x001fe20000400000 */
[----:B------:R-:W-:-:S04]  /*7a90*/  ISETP.GT.AND P4, PT, R3, 0x8, P4 ;  /* 0x000000080300780c */ /* 0x000fc80002784270 */
[----:B------:R0:W-:Y:S01]  /*7aa0*/  @P0 STG.E desc[UR36][R6.64+0x240], R9 ;  /* 0x0002400906000986 */ /* 0x0001e2000c101924 */
[----:B-1----:R-:W-:Y:S01]  /*7ab0*/  FMUL R11, R100, R153 ;  /* 0x00000099640b7220 */ /* 0x002fe20000400000 */
[----:B------:R-:W-:Y:S02]  /*7ac0*/  ISETP.GT.AND P0, PT, R3, 0x8, P5 ;  /* 0x000000080300780c */ /* 0x000fe40002f04270 */
[----:B------:R-:W-:Y:S01]  /*7ad0*/  @P3 STG.E desc[UR36][R6.64+0x244], R99 ;  /* 0x0002446306003986 */ /* 0x000fe2000c101924 */
[----:B------:R-:W-:-:S03]  /*7ae0*/  ISETP.GT.AND P5, PT, R0, 0xa0, PT ;  /* 0x000000a00000780c */ /* 0x000fc60003fa4270 */
[----:B------:R1:W-:Y:S01]  /*7af0*/  @P2 STG.E desc[UR36][R4.64+0x260], R11 ;  /* 0x0002600b04002986 */ /* 0x0003e2000c101924 */
[----:B------:R-:W-:Y:S02]  /*7b00*/  ISETP.GT.AND P2, PT, R0, 0xa1, PT ;  /* 0x000000a10000780c */ /* 0x000fe40003f44270 */
[C---:B------:R-:W-:Y:S01]  /*7b10*/  ISETP.GT.AND P3, PT, R3.reuse, RZ, P5 ;  /* 0x000000ff0300720c */ /* 0x040fe20002f64270 */
[----:B------:R-:W-:Y:S01]  /*7b20*/  @P1 STG.E desc[UR36][R4.64+0x264], R101 ;  /* 0x0002646504001986 */ /* 0x000fe2000c101924 */
[C---:B------:R-:W-:Y:S01]  /*7b30*/  ISETP.GT.AND P1, PT, R3.reuse, RZ, P2 ;  /* 0x000000ff0300720c */ /* 0x040fe20001724270 */
[----:B0-----:R-:W-:Y:S01]  /*7b40*/  FMUL R9, R102, R153 ;  /* 0x0000009966097220 */ /* 0x001fe20000400000 */
[----:B------:R-:W-:-:S04]  /*7b50*/  ISETP.GT.AND P2, PT, R3, 0x8, P2 ;  /* 0x000000080300780c */ /* 0x000fc80001744270 */
[----:B------:R0:W-:Y:S01]  /*7b60*/  @P0 STG.E desc[UR36][R6.64+0x260], R9 ;  /* 0x0002600906000986 */ /* 0x0001e2000c101924 */
[----:B-1----:R-:W-:Y:S01]  /*7b70*/  FMUL R11, R104, R153 ;  /* 0x00000099680b7220 */ /* 0x002fe20000400000 */
[----:B------:R-:W-:Y:S02]  /*7b80*/  ISETP.GT.AND P0, PT, R3, 0x8, P5 ;  /* 0x000000080300780c */ /* 0x000fe40002f04270 */
[----:B------:R-:W-:Y:S04]  /*7b90*/  @P4 STG.E desc[UR36][R6.64+0x264], R103 ;  /* 0x0002646706004986 */ /* 0x000fe8000c101924 */
[----:B------:R1:W-:Y:S01]  /*7ba0*/  @P3 STG.E desc[UR36][R4.64+0x280], R11 ;  /* 0x0002800b04003986 */ /* 0x0003e2000c101924 */
[----:B------:R-:W-:-:S03]  /*7bb0*/  ISETP.GT.AND P3, PT, R0, 0xa8, PT ;  /* 0x000000a80000780c */ /* 0x000fc60003f64270 */
[----:B------:R-:W-:Y:S01]  /*7bc0*/  @P1 STG.E desc[UR36][R4.64+0x284], R105 ;  /* 0x0002846904001986 */ /* 0x000fe2000c101924 */
[----:B------:R-:W-:Y:S01]  /*7bd0*/  ISETP.GT.AND P1, PT, R0, 0xa9, PT ;  /* 0x000000a90000780c */ /* 0x000fe20003f24270 */
[-C--:B0-----:R-:W-:Y:S01]  /*7be0*/  FMUL R9, R106, R153.reuse ;  /* 0x000000996a097220 */ /* 0x081fe20000400000 */
[C---:B------:R-:W-:Y:S02]  /*7bf0*/  ISETP.GT.AND P5, PT, R3.reuse, RZ, P3 ;  /* 0x000000ff0300720c */ /* 0x040fe40001fa4270 */
[C---:B------:R-:W-:Y:S02]  /*7c00*/  ISETP.GT.AND P4, PT, R3.reuse, RZ, P1 ;  /* 0x000000ff0300720c */ /* 0x040fe40000f84270 */
[----:B------:R0:W-:Y:S01]  /*7c10*/  @P0 STG.E desc[UR36][R6.64+0x280], R9 ;  /* 0x0002800906000986 */ /* 0x0001e2000c101924 */
[----:B-1----:R-:W-:Y:S01]  /*7c20*/  FMUL R11, R108, R153 ;  /* 0x000000996c0b7220 */ /* 0x002fe20000400000 */
[C---:B------:R-:W-:Y:S02]  /*7c30*/  ISETP.GT.AND P3, PT, R3.reuse, 0x8, P3 ;  /* 0x000000080300780c */ /* 0x040fe40001f64270 */
[----:B------:R-:W-:Y:S01]  /*7c40*/  @P2 STG.E desc[UR36][R6.64+0x284], R107 ;  /* 0x0002846b06002986 */ /* 0x000fe2000c101924 */
[----:B------:R-:W-:-:S02]  /*7c50*/  ISETP.GT.AND P1, PT, R3, 0x8, P1 ;  /* 0x000000080300780c */ /* 0x000fc40000f24270 */
[C---:B------:R-:W-:Y:S02]  /*7c60*/  ISETP.GT.AND P0, PT, R0.reuse, 0xb0, PT ;  /* 0x000000b00000780c */ /* 0x040fe40003f04270 */
[----:B------:R-:W-:Y:S01]  /*7c70*/  ISETP.GT.AND P2, PT, R0, 0xb1, PT ;  /* 0x000000b10000780c */ /* 0x000fe20003f44270 */
[----:B------:R1:W-:Y:S01]  /*7c80*/  @P5 STG.E desc[UR36][R4.64+0x2a0], R11 ;  /* 0x0002a00b04005986 */ /* 0x0003e2000c101924 */
[C---:B------:R-:W-:Y:S01]  /*7c90*/  ISETP.GT.AND P5, PT, R3.reuse, RZ, P0 ;  /* 0x000000ff0300720c */ /* 0x040fe200007a4270 */
[-C--:B0-----:R-:W-:Y:S01]  /*7ca0*/  FMUL R9, R110, R153.reuse ;  /* 0x000000996e097220 */ /* 0x081fe20000400000 */
[C---:B------:R-:W-:Y:S01]  /*7cb0*/  ISETP.GT.AND P0, PT, R3.reuse, 0x8, P0 ;  /* 0x000000080300780c */ /* 0x040fe20000704270 */
[----:B------:R-:W-:Y:S01]  /*7cc0*/  @P4 STG.E desc[UR36][R4.64+0x2a4], R109 ;  /* 0x0002a46d04004986 */ /* 0x000fe2000c101924 */
[C---:B------:R-:W-:Y:S02]  /*7cd0*/  ISETP.GT.AND P4, PT, R3.reuse, RZ, P2 ;  /* 0x000000ff0300720c */ /* 0x040fe40001784270 */
[----:B------:R-:W-:Y:S01]  /*7ce0*/  ISETP.GT.AND P2, PT, R3, 0x8, P2 ;  /* 0x000000080300780c */ /* 0x000fe20001744270 */
[----:B------:R0:W-:Y:S01]  /*7cf0*/  @P3 STG.E desc[UR36][R6.64+0x2a0], R9 ;  /* 0x0002a00906003986 */ /* 0x0001e2000c101924 */
[----:B------:R-:W-:Y:S01]  /*7d00*/  ISETP.GT.AND P3, PT, R0, 0xb9, PT ;  /* 0x000000b90000780c */ /* 0x000fe20003f64270 */
[----:B-1----:R-:W-:-:S02]  /*7d10*/  FMUL R11, R112, R153 ;  /* 0x00000099700b7220 */ /* 0x002fc40000400000 */
[----:B------:R-:W-:Y:S01]  /*7d20*/  @P1 STG.E desc[UR36][R6.64+0x2a4], R111 ;  /* 0x0002a46f06001986 */ /* 0x000fe2000c101924 */
[----:B------:R-:W-:-:S03]  /*7d30*/  ISETP.GT.AND P1, PT, R0, 0xb8, PT ;  /* 0x000000b80000780c */ /* 0x000fc60003f24270 */
[----:B------:R1:W-:Y:S01]  /*7d40*/  @P5 STG.E desc[UR36][R4.64+0x2c0], R11 ;  /* 0x0002c00b04005986 */ /* 0x0003e2000c101924 */
[C---:B------:R-:W-:Y:S01]  /*7d50*/  ISETP.GT.AND P5, PT, R3.reuse, RZ, P1 ;  /* 0x000000ff0300720c */ /* 0x040fe20000fa4270 */
[-C--:B0-----:R-:W-:Y:S02]  /*7d60*/  FMUL R9, R114, R153.reuse ;  /* 0x0000009972097220 */ /* 0x081fe40000400000 */
[----:B------:R-:W-:Y:S01]  /*7d70*/  @P4 STG.E desc[UR36][R4.64+0x2c4], R113 ;  /* 0x0002c47104004986 */ /* 0x000fe2000c101924 */
[C---:B------:R-:W-:Y:S02]  /*7d80*/  ISETP.GT.AND P4, PT, R3.reuse, RZ, P3 ;  /* 0x000000ff0300720c */ /* 0x040fe40001f84270 */
[C---:B------:R-:W-:Y:S01]  /*7d90*/  ISETP.GT.AND P1, PT, R3.reuse, 0x8, P1 ;  /* 0x000000080300780c */ /* 0x040fe20000f24270 */
[----:B------:R0:W-:Y:S01]  /*7da0*/  @P0 STG.E desc[UR36][R6.64+0x2c0], R9 ;  /* 0x0002c00906000986 */ /* 0x0001e2000c101924 */
[----:B------:R-:W-:Y:S02]  /*7db0*/  ISETP.GT.AND P0, PT, R0, 0xc0, PT ;  /* 0x000000c00000780c */ /* 0x000fe40003f04270 */
[----:B------:R-:W-:Y:S01]  /*7dc0*/  ISETP.GT.AND P3, PT, R3, 0x8, P3 ;  /* 0x000000080300780c */ /* 0x000fe20001f64270 */
[----:B-1----:R-:W-:Y:S01]  /*7dd0*/  FMUL R11, R116, R153 ;  /* 0x00000099740b7220 */ /* 0x002fe20000400000 */
        /* <DEDUP_REMOVED lines=81> */
[----:B------:R-:W-:Y:S02]  /*82f0*/  ISETP.GT.AND P2, PT, R3, 0x8, P2 ;  /* 0x000000080300780c */ /* 0x000fe40001744270 */
[----:B------:R-:W-:Y:S01]  /*8300*/  ISETP.GT.AND P1, PT, R0, 0xf9, PT ;  /* 0x000000f90000780c */ /* 0x000fe20003f24270 */
[----:B-1----:R-:W-:Y:S01]  /*8310*/  FMUL R11, R144, R153 ;  /* 0x00000099900b7220 */ /* 0x002fe20000400000 */
[----:B------:R-:W-:Y:S01]  /*8320*/  @P3 STG.E desc[UR36][R6.64+0x3a4], R143 ;  /* 0x0003a48f06003986 */ /* 0x000fe2000c101924 */
[----:B------:R-:W-:-:S03]  /*8330*/  ISETP.GT.AND P3, PT, R0, 0xf8, PT ;  /* 0x000000f80000780c */ /* 0x000fc60003f64270 */
[----:B------:R1:W-:Y:S01]  /*8340*/  @P5 STG.E desc[UR36][R4.64+0x3c0], R11 ;  /* 0x0003c00b04005986 */ /* 0x0003e2000c101924 */
[C---:B------:R-:W-:Y:S02]  /*8350*/  ISETP.GT.AND P5, PT, R3.reuse, RZ, P3 ;  /* 0x000000ff0300720c */ /* 0x040fe40001fa4270 */
[C---:B------:R-:W-:Y:S01]  /*8360*/  ISETP.GT.AND P3, PT, R3.reuse, 0x8, P3 ;  /* 0x000000080300780c */ /* 0x040fe20001f64270 */
[----:B------:R-:W-:Y:S01]  /*8370*/  @P4 STG.E desc[UR36][R4.64+0x3c4], R145 ;  /* 0x0003c49104004986 */ /* 0x000fe2000c101924 */
[C---:B------:R-:W-:Y:S01]  /*8380*/  ISETP.GT.AND P4, PT, R3.reuse, RZ, P1 ;  /* 0x000000ff0300720c */ /* 0x040fe20000f84270 */
[----:B0-----:R-:W-:Y:S01]  /*8390*/  FMUL R9, R146, R153 ;  /* 0x0000009992097220 */ /* 0x001fe20000400000 */
[----:B------:R-:W-:Y:S01]  /*83a0*/  ISETP.GT.AND P1, PT, R3, 0x8, P1 ;  /* 0x000000080300780c */ /* 0x000fe20000f24270 */
[----:B------:R-:W-:Y:S02]  /*83b0*/  @P0 IMAD.MOV.U32 R2, RZ, RZ, R6 ;  /* 0x000000ffff020224 */ /* 0x000fe400078e0006 */
[----:B------:R-:W-:-:S02]  /*83c0*/  @P0 IMAD.MOV.U32 R3, RZ, RZ, R7 ;  /* 0x000000ffff030224 */ /* 0x000fc400078e0007 */
[----:B-1----:R-:W-:-:S03]  /*83d0*/  FMUL R11, R148, R153 ;  /* 0x00000099940b7220 */ /* 0x002fc60000400000 */
[----:B------:R0:W-:Y:S02]  /*83e0*/  @P0 STG.E desc[UR36][R2.64+0x3c0], R9 ;  /* 0x0003c00902000986 */ /* 0x0001e4000c101924 */
[----:B0-----:R-:W-:Y:S02]  /*83f0*/  @P2 IMAD.MOV.U32 R2, RZ, RZ, R6 ;  /* 0x000000ffff022224 */ /* 0x001fe400078e0006 */
[----:B------:R-:W-:-:S05]  /*8400*/  @P2 IMAD.MOV.U32 R3, RZ, RZ, R7 ;  /* 0x000000ffff032224 */ /* 0x000fca00078e0007 */
[----:B------:R0:W-:Y:S02]  /*8410*/  @P2 STG.E desc[UR36][R2.64+0x3c4], R147 ;  /* 0x0003c49302002986 */ /* 0x0001e4000c101924 */
[----:B0-----:R-:W-:Y:S02]  /*8420*/  @P5 IMAD.MOV.U32 R2, RZ, RZ, R4 ;  /* 0x000000ffff025224 */ /* 0x001fe400078e0004 */
[----:B------:R-:W-:-:S05]  /*8430*/  @P5 IMAD.MOV.U32 R3, RZ, RZ, R5 ;  /* 0x000000ffff035224 */ /* 0x000fca00078e0005 */
[----:B------:R0:W-:Y:S04]  /*8440*/  @P5 STG.E desc[UR36][R2.64+0x3e0], R11 ;  /* 0x0003e00b02005986 */ /* 0x0001e8000c101924 */
[----:B------:R1:W-:Y:S01]  /*8450*/  @P4 STG.E desc[UR36][R4.64+0x3e4], R149 ;  /* 0x0003e49504004986 */ /* 0x0003e2000c101924 */
[----:B0-----:R-:W-:Y:S02]  /*8460*/  @P3 IMAD.MOV.U32 R2, RZ, RZ, R6 ;  /* 0x000000ffff023224 */ /* 0x001fe400078e0006 */
[----:B------:R-:W-:-:S05]  /*8470*/  @P3 IMAD.MOV.U32 R3, RZ, RZ, R7 ;  /* 0x000000ffff033224 */ /* 0x000fca00078e0007 */
[----:B------:R1:W-:Y:S04]  /*8480*/  @P3 STG.E desc[UR36][R2.64+0x3e0], R13 ;  /* 0x0003e00d02003986 */ /* 0x0003e8000c101924 */
[----:B------:R1:W-:Y:S02]  /*8490*/  @P1 STG.E desc[UR36][R6.64+0x3e4], R151 ;  /* 0x0003e49706001986 */ /* 0x0003e4000c101924 */
.L_x_286:
[----:B------:R-:W-:Y:S05]  /*84a0*/  BSYNC B0 ;  /* 0x0000000000007941 */ /* 0x000fea0003800000 */
.L_x_32:
[----:B01----:R-:W2:Y:S01]  /*84b0*/  LDL.64 R2, [R1] ;  /* 0x0000000001027983 */ /* 0x003ea20000100a00 */
[----:B------:R-:W-:Y:S01]  /*84c0*/  ULDC.64 UR4, c[0x0][0x650] ;  /* 0x0001940000047ab9 */ /* 0x000fe20000000a00 */
[----:B------:R0:W-:Y:S01]  /*84d0*/  SYNCS.ARRIVE.TRANS64.A1T0 RZ, [R160+UR45], RZ ;  /* 0x000000ffa0ff79a7 */ /* 0x0001e2000810002d */
[----:B------:R-:W-:Y:S01]  /*84e0*/  PRMT R0, RZ, 0x7610, R0 ;  /* 0x00007610ff007816 */ /* 0x000fe20000000000 */
[----:B------:R-:W-:Y:S02]  /*84f0*/  IMAD.MOV.U32 R19, RZ, RZ, -0x1 ;  /* 0xffffffffff137424 */ /* 0x000fe400078e00ff */
[----:B------:R-:W-:Y:S01]  /*8500*/  IMAD.MOV.U32 R22, RZ, RZ, -0x1 ;  /* 0xffffffffff167424 */ /* 0x000fe200078e00ff */
[----:B--2---:R-:W-:-:S04]  /*8510*/  LEA R18, P0, R2, R18, 0x1 ;  /* 0x0000001202127211 */ /* 0x004fc800078008ff */
[----:B------:R-:W-:Y:S01]  /*8520*/  LEA.HI.X R17, R2, R17, R23, 0x1, P0 ;  /* 0x0000001102117211 */ /* 0x000fe200000f0c17 */
[----:B------:R-:W-:Y:S01]  /*8530*/  IMAD.MOV.U32 R2, RZ, RZ, -0x1 ;  /* 0xffffffffff027424 */ /* 0x000fe200078e00ff */
[----:B------:R-:W-:-:S04]  /*8540*/  ISETP.GE.U32.AND P0, PT, R18, UR4, PT ;  /* 0x0000000412007c0c */ /* 0x000fc8000bf06070 */
[----:B------:R-:W-:-:S13]  /*8550*/  ISETP.GE.U32.AND.EX P0, PT, R17, UR5, PT, P0 ;  /* 0x0000000511007c0c */ /* 0x000fda000bf06100 */
[----:B0-----:R-:W-:Y:S05]  /*8560*/  @P0 BRA `(.L_x_287) ;  /* 0x0000000400700947 */ /* 0x001fea0003800000 */
[----:B---3--:R-:W0:Y:S01]  /*8570*/  S2R R10, SR_CTAID.X ;  /* 0x00000000000a7919 */ /* 0x008e220000002500 */
[----:B------:R-:W1:Y:S01]  /*8580*/  LDC.64 R8, c[0x0][0x628] ;  /* 0x00018a00ff087b82 */ /* 0x000e620000000a00 */
[----:B------:R-:W-:Y:S01]  /*8590*/  ULDC UR4, c[0x0][0x150] ;  /* 0x0000540000047ab9 */ /* 0x000fe20000000800 */
[----:B----4-:R-:W-:Y:S01]  /*85a0*/  IMAD.MOV.U32 R6, RZ, RZ, R18 ;  /* 0x000000ffff067224 */ /* 0x010fe200078e0012 */
[----:B------:R-:W2:Y:S01]  /*85b0*/  S2R R20, SR_CTAID.Y ;  /* 0x0000000000147919 */ /* 0x000ea20000002600 */
[----:B------:R-:W-:-:S04]  /*85c0*/  IMAD.MOV.U32 R7, RZ, RZ, R17 ;  /* 0x000000ffff077224 */ /* 0x000fc800078e0011 */
[----:B------:R-:W3:Y:S08]  /*85d0*/  LDC R15, c[0x0][0x144] ;  /* 0x00005100ff0f7b82 */ /* 0x000ef00000000800 */
[----:B------:R-:W4:Y:S08]  /*85e0*/  LDC R0, c[0x0][0x630] ;  /* 0x00018c00ff007b82 */ /* 0x000f300000000800 */
[----:B------:R-:W2:Y:S01]  /*85f0*/  LDC.64 R12, c[0x0][0x620] ;  /* 0x00018800ff0c7b82 */ /* 0x000ea20000000a00 */
[----:B-1----:R-:W-:-:S04]  /*8600*/  ISETP.NE.U32.AND P0, PT, R8, RZ, PT ;  /* 0x000000ff0800720c */ /* 0x002fc80003f05070 */
[----:B------:R-:W-:Y:S02]  /*8610*/  ISETP.NE.AND.EX P0, PT, R9, RZ, PT, P0 ;  /* 0x000000ff0900720c */ /* 0x000fe40003f05300 */
[----:B0-----:R-:W-:-:S05]  /*8620*/  I2FP.F32.U32 R2, R10 ;  /* 0x0000000a00027245 */ /* 0x001fca0000201000 */
[----:B------:R-:W-:-:S04]  /*8630*/  FMUL R2, R2, UR4 ;  /* 0x0000000402027c20 */ /* 0x000fc80008400000 */
[----:B------:R0:W1:Y:S02]  /*8640*/  F2I.U32.TRUNC.NTZ R14, R2 ;  /* 0x00000002000e7305 */ /* 0x000064000020f000 */
[----:B---34-:R-:W-:Y:S05]  /*8650*/  @!P0 BRA `(.L_x_288) ;  /* 0x0000000000288947 */ /* 0x018fea0003800000 */
[----:B------:R-:W3:Y:S02]  /*8660*/  LDC R3, c[0x0][0x634] ;  /* 0x00018d00ff037b82 */ /* 0x000ee40000000800 */
[----:B---3--:R-:W-:-:S05]  /*8670*/  IADD3 R7, P0, R18, R3, RZ ;  /* 0x0000000312077210 */ /* 0x008fca0007f1e0ff */
[----:B------:R-:W-:-:S04]  /*8680*/  IMAD.X R11, RZ, RZ, R17, P0 ;  /* 0x000000ffff0b7224 */ /* 0x000fc800000e0611 */
[----:B0-----:R-:W-:-:S04]  /*8690*/  IMAD.WIDE.U32 R2, R11, R8, RZ ;  /* 0x000000080b027225 */ /* 0x001fc800078e00ff */
[----:B------:R-:W-:-:S04]  /*86a0*/  IMAD.WIDE.U32 R4, P0, R7, R9, R2 ;  /* 0x0000000907047225 */ /* 0x000fc80007800002 */
[----:B------:R-:W-:-:S04]  /*86b0*/  IMAD.WIDE.U32 R2, R7, R8, RZ ;  /* 0x0000000807027225 */ /* 0x000fc800078e00ff */
[----:B------:R-:W-:Y:S01]  /*86c0*/  IMAD.X R7, RZ, RZ, RZ, P0 ;  /* 0x000000ffff077224 */ /* 0x000fe200000e06ff */
[----:B------:R-:W-:Y:S01]  /*86d0*/  IADD3 RZ, P0, R3, R4, RZ ;  /* 0x0000000403ff7210 */ /* 0x000fe20007f1e0ff */
[----:B------:R-:W-:-:S04]  /*86e0*/  IMAD.MOV.U32 R6, RZ, RZ, R5 ;  /* 0x000000ffff067224 */ /* 0x000fc800078e0005 */
[----:B------:R-:W-:-:S08]  /*86f0*/  IMAD.WIDE.U32.X R6, R11, R9, R6, P0 ;  /* 0x000000090b067225 */ /* 0x000fd000000e0406 */
.L_x_288:
[----:B------:R-:W3:Y:S01]  /*8700*/  LDC.64 R26, c[0x0][0x640] ;  /* 0x00019000ff1a7b82 */ /* 0x000ee20000000a00 */
[-C--:B------:R-:W-:Y:S01]  /*8710*/  SHF.R.U64 R11, R6, R0.reuse, R7 ;  /* 0x00000000060b7219 */ /* 0x080fe20000001207 */
[----:B------:R-:W-:Y:S01]  /*8720*/  IMAD.MOV.U32 R19, RZ, RZ, R17 ;  /* 0x000000ffff137224 */ /* 0x000fe200078e0011 */
[----:B------:R-:W-:Y:S01]  /*8730*/  SHF.R.U32.HI R0, RZ, R0, R7 ;  /* 0x00000000ff007219 */ /* 0x000fe20000011607 */
[----:B-1----:R-:W-:Y:S01]  /*8740*/  IMAD.MOV R14, RZ, RZ, -R14 ;  /* 0x000000ffff0e7224 */ /* 0x002fe200078e0a0e */
[----:B------:R-:W-:Y:S01]  /*8750*/  IADD3 R5, P0, RZ, -R11, RZ ;  /* 0x8000000bff057210 */ /* 0x000fe20007f1e0ff */
[----:B------:R-:W-:Y:S01]  /*8760*/  ULDC UR4, c[0x0][0x154] ;  /* 0x0000550000047ab9 */ /* 0x000fe20000000800 */
[----:B------:R-:W-:Y:S01]  /*8770*/  IMAD.MOV.U32 R7, RZ, RZ, 0x1 ;  /* 0x00000001ff077424 */ /* 0x000fe200078e00ff */
[----:B------:R-:W1:Y:S01]  /*8780*/  LDC R4, c[0x0][0x618] ;  /* 0x00018600ff047b82 */ /* 0x000e620000000800 */
[----:B------:R-:W-:Y:S02]  /*8790*/  IMAD R22, R15, R14, R10 ;  /* 0x0000000e0f167224 */ /* 0x000fe400078e020a */
[----:B------:R-:W-:-:S04]  /*87a0*/  IMAD.X R3, RZ, RZ, ~R0, P0 ;  /* 0x000000ffff037224 */ /* 0x000fc800000e0e00 */
[-C--:B--2---:R-:W-:Y:S01]  /*87b0*/  IMAD R0, R3, R12.reuse, RZ ;  /* 0x0000000c03007224 */ /* 0x084fe200078e02ff */
[----:B------:R-:W2:Y:S01]  /*87c0*/  LDC R6, c[0x0][0x608] ;  /* 0x00018200ff067b82 */ /* 0x000ea20000000800 */
[----:B0-----:R-:W-:-:S04]  /*87d0*/  IMAD.WIDE.U32 R2, R5, R12, R18 ;  /* 0x0000000c05027225 */ /* 0x001fc800078e0012 */
[----:B------:R-:W-:Y:S01]  /*87e0*/  IMAD R5, R5, R13, R0 ;  /* 0x0000000d05057224 */ /* 0x000fe200078e0200 */
[----:B------:R-:W-:Y:S02]  /*87f0*/  I2FP.F32.U32 R0, R20 ;  /* 0x0000001400007245 */ /* 0x000fe40000201000 */
[----:B------:R-:W0:Y:S01]  /*8800*/  LDC R24, c[0x0][0x658] ;  /* 0x00019600ff187b82 */ /* 0x000e220000000800 */
[----:B------:R-:W-:Y:S01]  /*8810*/  IMAD.IADD R3, R3, 0x1, R5 ;  /* 0x0000000103037824 */ /* 0x000fe200078e0205 */
[----:B---3--:R-:W-:Y:S01]  /*8820*/  ISETP.NE.U32.AND P0, PT, R26, RZ, PT ;  /* 0x000000ff1a00720c */ /* 0x008fe20003f05070 */
[----:B------:R-:W-:Y:S01]  /*8830*/  FMUL R0, R0, UR4 ;  /* 0x0000000400007c20 */ /* 0x000fe20008400000 */
[----:B------:R-:W-:Y:S02]  /*8840*/  IMAD.MOV.U32 R5, RZ, RZ, -0x1 ;  /* 0xffffffffff057424 */ /* 0x000fe400078e00ff */
[----:B------:R-:W-:Y:S01]  /*8850*/  ISETP.NE.AND.EX P0, PT, R27, RZ, PT, P0 ;  /* 0x000000ff1b00720c */ /* 0x000fe20003f05300 */
[----:B------:R3:W4:Y:S01]  /*8860*/  F2I.U32.TRUNC.NTZ R12, R0 ;  /* 0x00000000000c7305 */ /* 0x000722000020f000 */
[----:B------:R-:W3:Y:S01]  /*8870*/  LDC R15, c[0x0][0x148] ;  /* 0x00005200ff0f7b82 */ /* 0x000ee20000000800 */
[----:B-1----:R-:W-:-:S02]  /*8880*/  SHF.R.U64 R10, R2, R4, R3 ;  /* 0x00000004020a7219 */ /* 0x002fc40000001203 */
[----:B------:R-:W-:-:S05]  /*8890*/  SHF.R.U32.HI R3, RZ, R4, R3 ;  /* 0x00000004ff037219 */ /* 0x000fca0000011603 */
[----:B------:R-:W1:Y:S01]  /*88a0*/  LDC R14, c[0x0][0x600] ;  /* 0x00018000ff0e7b82 */ /* 0x000e620000000800 */
[-CC-:B--2---:R-:W-:Y:S02]  /*88b0*/  SHF.R.U64 R8, R10, R6.reuse, R3.reuse ;  /* 0x000000060a087219 */ /* 0x184fe40000001203 */
[----:B------:R-:W-:-:S05]  /*88c0*/  SHF.R.U32.HI R3, RZ, R6, R3 ;  /* 0x00000006ff037219 */ /* 0x000fca0000011603 */
[----:B------:R-:W2:Y:S01]  /*88d0*/  LDC R21, c[0x0][0x648] ;  /* 0x00019200ff157b82 */ /* 0x000ea20000000800 */
[-CC-:B0-----:R-:W-:Y:S02]  /*88e0*/  SHF.R.U64 R13, R8, R24.reuse, R3.reuse ;  /* 0x00000018080d7219 */ /* 0x181fe40000001203 */
[-C--:B------:R-:W-:Y:S02]  /*88f0*/  SHF.L.U32 R5, R5, R24.reuse, RZ ;  /* 0x0000001805057219 */ /* 0x080fe400000006ff */
[-C--:B------:R-:W-:Y:S01]  /*8900*/  SHF.R.U32.HI R3, RZ, R24.reuse, R3 ;  /* 0x00000018ff037219 */ /* 0x080fe20000011603 */
[----:B------:R-:W-:Y:S01]  /*8910*/  IMAD.MOV.U32 R2, RZ, RZ, R13 ;  /* 0x000000ffff027224 */ /* 0x000fe200078e000d */
[----:B------:R-:W-:Y:S01]  /*8920*/  SHF.L.U32 R24, R7, R24, RZ ;  /* 0x0000001807187219 */ /* 0x000fe200000006ff */
[----:B------:R-:W0:Y:S01]  /*8930*/  LDC R25, c[0x0][0x638] ;  /* 0x00018e00ff197b82 */ /* 0x000e220000000800 */
[----:B------:R-:W-:-:S07]  /*8940*/  LOP3.LUT R19, RZ, R5, RZ, 0x33, !PT ;  /* 0x00000005ff137212 */ /* 0x000fce00078e33ff */
[----:B------:R-:W0:Y:S01]  /*8950*/  LDC R28, c[0x0][0x610] ;  /* 0x00018400ff1c7b82 */ /* 0x000e220000000800 */
[----:B----4-:R-:W-:Y:S05]  /*8960*/  @!P0 BRA `(.L_x_289) ;  /* 0x0000000000288947 */ /* 0x010fea0003800000 */
[----:B---3--:R-:W3:Y:S02]  /*8970*/  LDC R0, c[0x0][0x64c] ;  /* 0x00019300ff007b82 */ /* 0x008ee40000000800 */
[----:B---3--:R-:W-:-:S05]  /*8980*/  IADD3 R7, P0, R13, R0, RZ ;  /* 0x000000000d077210 */ /* 0x008fca0007f1e0ff */
        /* <DEDUP_REMOVED lines=8> */
.L_x_289:
[----:B------:R-:W4:Y:S01]  /*8a10*/  LDC R4, c[0x0][0x65c] ;  /* 0x00019700ff047b82 */ /* 0x000f220000000800 */
[----:B--23--:R-:W-:Y:S01]  /*8a20*/  SHF.R.U64 R0, R2, R21, R3 ;  /* 0x0000001502007219 */ /* 0x00cfe20000001203 */
[----:B-1----:R-:W-:Y:S01]  /*8a30*/  VIADD R3, R14, 0xffffffff ;  /* 0xffffffff0e037836 */ /* 0x002fe20000000000 */
[----:B------:R-:W-:Y:S01]  /*8a40*/  LOP3.LUT R19, R8, R19, RZ, 0xc0, !PT ;  /* 0x0000001308137212 */ /* 0x000fe200078ec0ff */
[----:B------:R-:W-:Y:S02]  /*8a50*/  IMAD.MOV R12, RZ, RZ, -R12 ;  /* 0x000000ffff0c7224 */ /* 0x000fe400078e0a0c */
[----:B------:R-:W-:Y:S01]  /*8a60*/  IMAD.MOV R2, RZ, RZ, -R0 ;  /* 0x000000ffff027224 */ /* 0x000fe200078e0a00 */
[----:B------:R-:W-:Y:S01]  /*8a70*/  LOP3.LUT R3, R10, R3, RZ, 0xc0, !PT ;  /* 0x000000030a037212 */ /* 0x000fe200078ec0ff */
[----:B------:R-:W-:Y:S02]  /*8a80*/  IMAD R19, R24, R0, R19 ;  /* 0x0000000018137224 */ /* 0x000fe400078e0213 */
[----:B0-----:R-:W-:-:S04]  /*8a90*/  IMAD R0, R2, R25, R13 ;  /* 0x0000001902007224 */ /* 0x001fc800078e020d */
[----:B------:R-:W-:Y:S01]  /*8aa0*/  IMAD R2, R0, R14, R3 ;  /* 0x0000000e00027224 */ /* 0x000fe200078e0203 */
[----:B----4-:R-:W-:Y:S01]  /*8ab0*/  ISETP.NE.AND P0, PT, R4, 0x1, PT ;  /* 0x000000010400780c */ /* 0x010fe20003f05270 */
[----:B------:R-:W-:-:S05]  /*8ac0*/  IMAD.MOV.U32 R4, RZ, RZ, 0x1 ;  /* 0x00000001ff047424 */ /* 0x000fca00078e00ff */
[----:B------:R-:W-:-:S07]  /*8ad0*/  PRMT R0, R4, 0x7610, R0 ;  /* 0x0000761004007816 */ /* 0x000fce0000000000 */
[----:B------:R-:W-:-:S04]  /*8ae0*/  @P0 IMAD R22, R15, R12, R20 ;  /* 0x0000000c0f160224 */ /* 0x000fc800078e0214 */
[----:B------:R-:W-:-:S05]  /*8af0*/  IMAD R19, R19, R28, R22 ;  /* 0x0000001c13137224 */ /* 0x000fca00078e0216 */
[----:B------:R-:W-:Y:S02]  /*8b00*/  SEL R22, R2, R19, !P0 ;  /* 0x0000001302167207 */ /* 0x000fe40004000000 */
[----:B------:R-:W-:Y:S01]  /*8b10*/  SEL R19, R19, R2, !P0 ;  /* 0x0000000213137207 */ /* 0x000fe20004000000 */
[----:B------:R-:W-:-:S07]  /*8b20*/  IMAD.MOV.U32 R2, RZ, RZ, R11 ;  /* 0x000000ffff027224 */ /* 0x000fce00078e000b */
.L_x_287:
[----:B------:R-:W-:Y:S02]  /*8b30*/  LOP3.LUT P0, RZ, R0, 0xff, RZ, 0xc0, !PT ;  /* 0x000000ff00ff7812 */ /* 0x000fe4000780c0ff */
[----:B------:R-:W-:-:S11]  /*8b40*/  LOP3.LUT R171, R171, 0x1, RZ, 0x3c, !PT ;  /* 0x00000001abab7812 */ /* 0x000fd600078e3cff */
[----:B------:R-:W-:Y:S05]  /*8b50*/  @P0 BRA `(.L_x_290) ;  /* 0xffffff88003c0947 */ /* 0x000fea000383ffff */
[----:B------:R-:W-:Y:S05]  /*8b60*/  EXIT ;  /* 0x000000000000794d */ /* 0x000fea0003800000 */
.L_x_13:
[----:B------:R-:W-:-:S08]  /*8b70*/  ISETP.NE.AND P0, PT, R0, RZ, PT ;  /* 0x000000ff0000720c */ /* 0x000fd00003f05270 */
[----:B0-----:R-:W0:-:S00]  /*8b80*/  USETMAXREG.DEALLOC.CTAPOOL 0x28 ;  /* 0x00000028000079c8 */ /* 0x001e0000080e0500 */
[----:B------:R-:W-:Y:S05]  /*8b90*/  @P0 EXIT ;  /* 0x000000000000094d */ /* 0x000fea0003800000 */
[----:B0-----:R-:W-:Y:S01]  /*8ba0*/  LOP3.LUT P0, RZ, R8, 0xff, RZ, 0xc0, !PT ;  /* 0x000000ff08ff7812 */ /* 0x001fe2000780c0ff */
[----:B------:R-:W-:Y:S02]  /*8bb0*/  IMAD.MOV.U32 R0, RZ, RZ, 0x1 ;  /* 0x00000001ff007424 */ /* 0x000fe400078e00ff */
[----:B------:R-:W-:-:S10]  /*8bc0*/  IMAD.MOV.U32 R7, RZ, RZ, RZ ;  /* 0x000000ffff077224 */ /* 0x000fd400078e00ff */
[----:B------:R-:W-:Y:S05]  /*8bd0*/  @!P0 BRA `(.L_x_291) ;  /* 0x0000000c001c8947 */ /* 0x000fea0003800000 */
[----:B------:R-:W-:Y:S01]  /*8be0*/  LOP3.LUT P0, RZ, R4, 0x1f, RZ, 0xc0, !PT ;  /* 0x0000001f04ff7812 */ /* 0x000fe2000780c0ff */
[----:B------:R-:W-:Y:S01]  /*8bf0*/  ULDC UR5, c[0x0][0x658] ;  /* 0x0001960000057ab9 */ /* 0x000fe20000000800 */
[----:B------:R-:W-:Y:S01]  /*8c00*/  UMOV UR6, 0xffffffff ;  /* 0xffffffff00067882 */ /* 0x000fe20000000000 */
[----:B------:R-:W-:Y:S01]  /*8c10*/  BSSY B0, `(.L_x_291) ;  /* 0x00000c3000007945 */ /* 0x000fe20003800000 */
[----:B------:R-:W-:Y:S01]  /*8c20*/  USHF.L.U32 UR6, UR6, UR5, URZ ;  /* 0x0000000506067299 */ /* 0x000fe2000800063f */
[C---:B------:R-:W-:Y:S01]  /*8c30*/  ISETP.NE.AND P2, PT, R3.reuse, RZ, PT ;  /* 0x000000ff0300720c */ /* 0x040fe20003f45270 */
[----:B------:R-:W-:Y:S01]  /*8c40*/  IMAD.MOV.U32 R8, RZ, RZ, 0x1 ;  /* 0x00000001ff087424 */ /* 0x000fe200078e00ff */
[----:B------:R-:W-:Y:S01]  /*8c50*/  ISETP.NE.OR P0, PT, R3, RZ, !P0 ;  /* 0x000000ff0300720c */ /* 0x000fe20004705670 */
[----:B------:R-:W-:Y:S01]  /*8c60*/  IMAD.MOV.U32 R0, RZ, RZ, 0x1 ;  /* 0x00000001ff007424 */ /* 0x000fe200078e00ff */
[----:B------:R-:W-:Y:S01]  /*8c70*/  LOP3.LUT R6, R16, 0x2, RZ, 0xfc, !PT ;  /* 0x0000000210067812 */ /* 0x000fe200078efcff */
[----:B------:R-:W-:Y:S01]  /*8c80*/  IMAD.MOV.U32 R7, RZ, RZ, RZ ;  /* 0x000000ffff077224 */ /* 0x000fe200078e00ff */
[----:B------:R-:W-:Y:S01]  /*8c90*/  ULDC UR4, c[0x0][0x600] ;  /* 0x0001800000047ab9 */ /* 0x000fe20000000800 */
[----:B------:R-:W-:Y:S01]  /*8ca0*/  UMOV UR7, 0x1 ;  /* 0x0000000100077882 */ /* 0x000fe20000000000 */
[----:B------:R-:W-:-:S02]  /*8cb0*/  UIADD3 UR19, UR40, 0x1, URZ ;  /* 0x0000000128137890 */ /* 0x000fc4000fffe03f */
[----:B------:R-:W-:Y:S02]  /*8cc0*/  UIADD3 UR15, UR4, -0x1, URZ ;  /* 0xffffffff040f7890 */ /* 0x000fe4000fffe03f */
[----:B------:R-:W-:Y:S02]  /*8cd0*/  USHF.L.U32 UR17, UR7, UR5, URZ ;  /* 0x0000000507117299 */ /* 0x000fe4000800063f */
[----:B------:R-:W-:Y:S01]  /*8ce0*/  ULOP3.LUT UR16, URZ, UR6, URZ, 0x33, !UPT ;  /* 0x000000063f107292 */ /* 0x000fe2000f8e333f */
[----:B------:R-:W-:-:S11]  /*8cf0*/  ULDC.64 UR20, c[0x0][0x198] ;  /* 0x0000660000147ab9 */ /* 0x000fd60000000a00 */
.L_x_303:
[----:B------:R-:W-:-:S03]  /*8d00*/  UMOV UR4, 0xffffffff ;  /* 0xffffffff00047882 */ /* 0x000fc60000000000 */
[----:B------:R-:W-:Y:S05]  /*8d10*/  BRA.DIV UR4, `(.L_x_292) ;  /* 0x0000001204047947 */ /* 0x000fea000b800000 */
[----:B------:R-:W-:-:S13]  /*8d20*/  ELECT P6, URZ, PT ;  /* 0x00000000003f782f */ /* 0x000fda00038c0000 */
.L_x_317:
[----:B------:R-:W0:Y:S01]  /*8d30*/  LDC R3, c[0x0][0x28c] ;  /* 0x0000a300ff037b82 */ /* 0x000e220000000800 */
[----:B------:R-:W-:Y:S01]  /*8d40*/  BSSY B1, `(.L_x_293) ;  /* 0x0000037000017945 */ /* 0x000fe20003800000 */
[----:B0-----:R-:W-:-:S13]  /*8d50*/  ISETP.LT.OR P6, PT, R3, 0x1, !P6 ;  /* 0x000000010300780c */ /* 0x001fda00077c1670 */
[----:B------:R-:W-:Y:S05]  /*8d60*/  @P6 BRA `(.L_x_294) ;  /* 0x0000000000d06947 */ /* 0x000fea0003800000 */
[----:B------:R-:W-:Y:S02]  /*8d70*/  IMAD.SHL.U32 R22, R22, 0x100, RZ ;  /* 0x0000010016167824 */ /* 0x000fe400078e00ff */
[----:B------:R-:W-:Y:S02]  /*8d80*/  IMAD.SHL.U32 R19, R19, 0x40, RZ ;  /* 0x0000004013137824 */ /* 0x000fe400078e00ff */
[----:B------:R-:W-:Y:S02]  /*8d90*/  IMAD.MOV.U32 R12, RZ, RZ, RZ ;  /* 0x000000ffff0c7224 */ /* 0x000fe400078e00ff */
[----:B------:R-:W-:Y:S02]  /*8da0*/  IMAD.U32 R13, RZ, RZ, UR19 ;  /* 0x00000013ff0d7e24 */ /* 0x000fe4000f8e00ff */
[----:B------:R-:W-:Y:S02]  /*8db0*/  IMAD.MOV.U32 R3, RZ, RZ, R0 ;  /* 0x000000ffff037224 */ /* 0x000fe400078e0000 */
[----:B------:R-:W-:-:S07]  /*8dc0*/  IMAD.MOV.U32 R4, RZ, RZ, R7 ;  /* 0x000000ffff047224 */ /* 0x000fce00078e0007 */
.L_x_298:
[----:B------:R-:W0:Y:S01]  /*8dd0*/  S2R R10, SR_CgaCtaId ;  /* 0x00000000000a7919 */ /* 0x000e220000008800 */
[----:B------:R-:W-:Y:S01]  /*8de0*/  MOV R5, 0x400 ;  /* 0x0000040000057802 */ /* 0x000fe20000000f00 */
[----:B------:R-:W1:Y:S03]  /*8df0*/  @!P2 LDC R9, c[0x0][0x500] ;  /* 0x00014000ff09ab82 */ /* 0x000e660000000800 */
[----:B0-----:R-:W-:Y:S02]  /*8e00*/  LEA R11, R10, R5, 0x18 ;  /* 0x000000050a0b7211 */ /* 0x001fe400078ec0ff */
[----:B------:R-:W-:-:S03]  /*8e10*/  SHF.L.U32 R5, R3, 0x1f, RZ ;  /* 0x0000001f03057819 */ /* 0x000fc600000006ff */
[----:B------:R-:W-:-:S04]  /*8e20*/  IMAD R10, R4, 0x8, R11 ;  /* 0x00000008040a7824 */ /* 0x000fc800078e020b */
[----:B------:R-:W0:Y:S02]  /*8e30*/  SYNCS.PHASECHK.TRANS64.TRYWAIT P1, [R10+URZ+0x28], R5 ;  /* 0x000028050a0075a7 */ /* 0x000e24000802017f */
[----:B01----:R-:W-:Y:S05]  /*8e40*/  @!P1 BRA `(.L_x_295) ;  /* 0x0000000c00d89947 */ /* 0x003fea0003800000 */
.L_x_318:
[----:B0-----:R-:W-:Y:S01]  /*8e50*/  PRMT R5, R6, 0x9910, RZ ;  /* 0x0000991006057816 */ /* 0x001fe200000000ff */
[----:B------:R0:W-:Y:S03]  /*8e60*/  @!P2 SYNCS.ARRIVE.TRANS64 RZ, [R10+URZ], R9 ;  /* 0x000000090affa9a7 */ /* 0x0001e6000800003f */
[----:B------:R-:W-:-:S13]  /*8e70*/  ISETP.NE.AND P1, PT, R5, 0x2, PT ;  /* 0x000000020500780c */ /* 0x000fda0003f25270 */
[----:B0-----:R-:W-:Y:S05]  /*8e80*/  @P1 BRA `(.L_x_296) ;  /* 0x0000000000041947 */ /* 0x001fea0003800000 */
[----:B------:R-:W-:Y:S01]  /*8e90*/  BPT.TRAP 0x1 ;  /* 0x000000040000795c */ /* 0x000fe20000300000 */
.L_x_296:
[----:B------:R-:W-:Y:S05]  /*8ea0*/  @P0 BRA `(.L_x_297) ;  /* 0x0000000000040947 */ /* 0x000fea0003800000 */
[----:B------:R-:W-:Y:S01]  /*8eb0*/  BPT.TRAP 0x1 ;  /* 0x000000040000795c */ /* 0x000fe20000300000 */
.L_x_297:
[--C-:B------:R-:W-:Y:S01]  /*8ec0*/  IMAD R5, R4, 0x2000, R11.reuse ;  /* 0x0000200004057824 */ /* 0x100fe200078e020b */
[----:B------:R-:W-:Y:S01]  /*8ed0*/  R2UR UR9, R10 ;  /* 0x000000000a0972ca */ /* 0x000fe200000e0000 */
[C---:B------:R-:W-:Y:S01]  /*8ee0*/  IMAD R11, R4.reuse, 0x8000, R11 ;  /* 0x00008000040b7824 */ /* 0x040fe200078e020b */
[----:B------:R-:W-:Y:S01]  /*8ef0*/  UIADD3 UR4, UP0, UR20, 0xf0, URZ ;  /* 0x000000f014047890 */ /* 0x000fe2000ff1e03f */
[----:B------:R-:W-:Y:S01]  /*8f00*/  VIADD R13, R13, 0xffffffff ;  /* 0xffffffff0d0d7836 */ /* 0x000fe20000000000 */
[----:B------:R-:W-:Y:S01]  /*8f10*/  R2UR UR5, R5 ;  /* 0x00000000050572ca */ /* 0x000fe200000e0000 */
[----:B------:R-:W-:Y:S01]  /*8f20*/  UIADD3 UR22, UP1, UR20, 0x1f0, URZ ;  /* 0x000001f014167890 */ /* 0x000fe2000ff3e03f */
[----:B------:R-:W-:Y:S01]  /*8f30*/  R2UR UR8, R11 ;  /* 0x000000000b0872ca */ /* 0x000fe200000e0000 */
[----:B------:R-:W-:Y:S01]  /*8f40*/  VIADD R4, R4, 0x1 ;  /* 0x0000000104047836 */ /* 0x000fe20000000000 */
[----:B------:R-:W-:Y:S01]  /*8f50*/  R2UR UR11, R19 ;  /* 0x00000000130b72ca */ /* 0x000fe200000e0000 */
[----:B------:R-:W-:Y:S01]  /*8f60*/  UIADD3.X UR23, URZ, UR21, URZ, UP1, !UPT ;  /* 0x000000153f177290 */ /* 0x000fe20008ffe43f */
[----:B------:R-:W-:Y:S01]  /*8f70*/  R2UR UR10, R12 ;  /* 0x000000000c0a72ca */ /* 0x000fe200000e0000 */
[----:B------:R-:W-:Y:S01]  /*8f80*/  UMOV UR6, 0x0 ;  /* 0x0000000000067882 */ /* 0x000fe20000000000 */
[----:B------:R-:W-:Y:S01]  /*8f90*/  R2UR UR12, R2 ;  /* 0x00000000020c72ca */ /* 0x000fe200000e0000 */
[----:B------:R-:W-:Y:S01]  /*8fa0*/  UMOV UR7, 0x10000000 ;  /* 0x1000000000077882 */ /* 0x000fe20000000000 */
[----:B------:R-:W-:Y:S01]  /*8fb0*/  R2UR UR18, R22 ;  /* 0x00000000161272ca */ /* 0x000fe200000e0000 */
[----:B------:R-:W-:Y:S01]  /*8fc0*/  VIADD R12, R12, 0x20 ;  /* 0x000000200c0c7836 */ /* 0x000fe20000000000 */
[----:B------:R-:W-:Y:S01]  /*8fd0*/  ISETP.GT.AND P3, PT, R13, 0x1, PT ;  /* 0x000000010d00780c */ /* 0x000fe20003f64270 */
[----:B------:R-:W-:Y:S01]  /*8fe0*/  UIADD3 UR13, UR5, 0x180, URZ ;  /* 0x00000180050d7890 */ /* 0x000fe2000fffe03f */
[----:B------:R-:W-:Y:S01]  /*8ff0*/  ISETP.NE.AND P1, PT, R4, 0x5, PT ;  /* 0x000000050400780c */ /* 0x000fe20003f25270 */
[----:B------:R-:W-:-:S02]  /*9000*/  UIADD3.X UR5, URZ, UR21, URZ, UP0, !UPT ;  /* 0x000000153f057290 */ /* 0x000fc400087fe43f */
[----:B------:R-:W-:Y:S01]  /*9010*/  UIADD3 UR14, UR8, 0xa180, URZ ;  /* 0x0000a180080e7890 */ /* 0x000fe2000fffe03f */
[----:B------:R-:W-:Y:S02]  /*9020*/  SEL R10, RZ, 0x1, P1 ;  /* 0x00000001ff0a7807 */ /* 0x000fe40000800000 */
[----:B------:R-:W-:Y:S01]  /*9030*/  UMOV UR8, UR13 ;  /* 0x0000000d00087c82 */ /* 0x000fe20008000000 */
[----:B------:R-:W-:Y:S02]  /*9040*/  SEL R4, R4, RZ, P1 ;  /* 0x000000ff04047207 */ /* 0x000fe40000800000 */
[----:B------:R-:W-:Y:S01]  /*9050*/  LOP3.LUT R3, R3, R10, RZ, 0x3c, !PT ;  /* 0x0000000a03037212 */ /* 0x000fe200078e3cff */
[----:B------:R0:W-:Y:S02]  /*9060*/  UTMALDG.3D [UR8], [UR4], desc[UR6] ;  /* 0x00000608040075b4 */ /* 0x0001e40008011000 */
[----:B0-----:R-:W-:Y:S01]  /*9070*/  UMOV UR8, UR14 ;  /* 0x0000000e00087c82 */ /* 0x001fe20008000000 */
[----:B------:R-:W-:-:S02]  /*9080*/  UMOV UR11, UR18 ;  /* 0x00000012000b7c82 */ /* 0x000fc40008000000 */
[----:B------:R0:W-:Y:S02]  /*9090*/  UTMALDG.3D [UR8], [UR22], desc[UR6] ;  /* 0x00000608160075b4 */ /* 0x0001e40008011000 */
[----:B0-----:R-:W-:Y:S05]  /*90a0*/  @P3 BRA `(.L_x_298) ;  /* 0xfffffffc00483947 */ /* 0x001fea000383ffff */
.L_x_294:
[----:B------:R-:W-:Y:S05]  /*90b0*/  BSYNC B1 ;  /* 0x0000000000017941 */ /* 0x000fea0003800000 */
.L_x_293:
[----:B------:R-:W2:Y:S01]  /*90c0*/  LDL.64 R10, [R1] ;  /* 0x00000000010a7983 */ /* 0x000ea20000100a00 */
[----:B------:R-:W-:Y:S01]  /*90d0*/  LOP3.LUT P4, RZ, R8, 0xff, RZ, 0xc0, !PT ;  /* 0x000000ff08ff7812 */ /* 0x000fe2000788c0ff */
[----:B------:R-:W-:Y:S01]  /*90e0*/  VIADD R4, R7, UR40 ;  /* 0x0000002807047c36 */ /* 0x000fe20008000000 */
[----:B------:R-:W-:Y:S01]  /*90f0*/  ULDC.64 UR4, c[0x0][0x650] ;  /* 0x0001940000047ab9 */ /* 0x000fe20000000a00 */
[----:B------:R-:W-:Y:S01]  /*9100*/  IMAD.U32 R7, RZ, RZ, UR40 ;  /* 0x00000028ff077e24 */ /* 0x000fe2000f8e00ff */
[----:B------:R-:W-:Y:S01]  /*9110*/  UISETP.GE.U32.AND UP0, UPT, UR40, 0x5, UPT ;  /* 0x000000052800788c */ /* 0x000fe2000bf06070 */
[----:B------:R-:W-:Y:S01]  /*9120*/  BSSY B1, `(.L_x_299) ;  /* 0x000006f000017945 */ /* 0x000fe20003800000 */
[----:B------:R-:W-:Y:S01]  /*9130*/  ISETP.GT.U32.AND P1, PT, R4, 0x4, PT ;  /* 0x000000040400780c */ /* 0x000fe20003f24070 */
[----:B------:R-:W-:Y:S01]  /*9140*/  IMAD.MOV.U32 R19, RZ, RZ, -0x1 ;  /* 0xffffffffff137424 */ /* 0x000fe200078e00ff */
[----:B------:R-:W-:Y:S01]  /*9150*/  PRMT R8, RZ, 0x7610, R8 ;  /* 0x00007610ff087816 */ /* 0x000fe20000000008 */
[----:B------:R-:W-:Y:S01]  /*9160*/  IMAD.MOV.U32 R22, RZ, RZ, -0x1 ;  /* 0xffffffffff167424 */ /* 0x000fe200078e00ff */
[----:B------:R-:W-:-:S02]  /*9170*/  ISETP.LT.U32.AND P1, PT, R7, 0x5, P1 ;  /* 0x000000050700780c */ /* 0x000fc40000f21070 */
[----:B------:R-:W-:Y:S01]  /*9180*/  PLOP3.LUT P3, PT, PT, PT, UP0, 0x80, 0x0 ;  /* 0x000000000000781c */ /* 0x000fe20003f6f008 */
[----:B------:R-:W0:Y:S01]  /*9190*/  @P4 S2R R3, SR_CgaCtaId ;  /* 0x0000000000034919 */ /* 0x000e220000008800 */
[----:B------:R-:W-:-:S04]  /*91a0*/  @P4 MOV R2, 0x400 ;  /* 0x0000040000024802 */ /* 0x000fc80000000f00 */
[----:B0-----:R-:W-:Y:S01]  /*91b0*/  @P4 LEA R5, R3, R2, 0x18 ;  /* 0x0000000203054211 */ /* 0x001fe200078ec0ff */
[----:B------:R-:W-:-:S03]  /*91c0*/  IMAD.WIDE.U32 R2, R4, -0x33333333, RZ ;  /* 0xcccccccd04027825 */ /* 0x000fc600078e00ff */
[----:B------:R0:W-:Y:S01]  /*91d0*/  @P4 SYNCS.ARRIVE.TRANS64.A1T0 RZ, [R5+URZ+0x88], RZ ;  /* 0x000088ff05ff49a7 */ /* 0x0001e2000810003f */
[----:B------:R-:W-:Y:S01]  /*91e0*/  IMAD.MOV.U32 R2, RZ, RZ, -0x1 ;  /* 0xffffffffff027424 */ /* 0x000fe200078e00ff */
[----:B0-----:R-:W-:Y:S02]  /*91f0*/  SHF.R.U32.HI R5, RZ, 0x2, R3 ;  /* 0x00000002ff057819 */ /* 0x001fe40000011603 */
[----:B------:R-:W-:-:S03]  /*9200*/  SEL R3, RZ, 0x1, !P1 ;  /* 0x00000001ff037807 */ /* 0x000fc60004800000 */
[----:B------:R-:W-:Y:S01]  /*9210*/  IMAD R7, R5, -0x5, R4 ;  /* 0xfffffffb05077824 */ /* 0x000fe200078e0204 */
[----:B------:R-:W-:Y:S02]  /*9220*/  LOP3.LUT R0, R0, R3, RZ, 0x3c, !PT ;  /* 0x0000000300007212 */ /* 0x000fe400078e3cff */
[----:B------:R-:W-:Y:S02]  /*9230*/  PRMT R3, RZ, 0x7610, R3 ;  /* 0x00007610ff037816 */ /* 0x000fe40000000003 */
[----:B------:R-:W-:Y:S02]  /*9240*/  @P3 LOP3.LUT R0, R0, 0x1, R5, 0x78, !PT ;  /* 0x0000000100003812 */ /* 0x000fe400078e7805 */
[----:B--2---:R-:W-:-:S04]  /*9250*/  IADD3 R18, P4, R18, R10, RZ ;  /* 0x0000000a12127210 */ /* 0x004fc80007f9e0ff */
[----:B------:R-:W-:Y:S01]  /*9260*/  ISETP.GE.U32.AND P1, PT, R18, UR4, PT ;  /* 0x0000000412007c0c */ /* 0x000fe2000bf26070 */
[----:B------:R-:W-:-:S05]  /*9270*/  IMAD.X R17, R17, 0x1, R23, P4 ;  /* 0x0000000111117824 */ /* 0x000fca00020e0617 */
[----:B------:R-:W-:-:S13]  /*9280*/  ISETP.GE.U32.AND.EX P1, PT, R17, UR5, PT, P1 ;  /* 0x0000000511007c0c */ /* 0x000fda000bf26110 */
[----:B------:R-:W-:Y:S05]  /*9290*/  @P1 BRA `(.L_x_300) ;  /* 0x00000004005c1947 */ /* 0x000fea0003800000 */
[----:B------:R-:W0:Y:S01]  /*92a0*/  S2R R11, SR_CTAID.X ;  /* 0x00000000000b7919 */ /* 0x000e220000002500 */
[----:B------:R-:W-:Y:S01]  /*92b0*/  ULDC.64 UR4, c[0x0][0x628] ;  /* 0x00018a0000047ab9 */ /* 0x000fe20000000a00 */
[----:B------:R-:W1:Y:S01]  /*92c0*/  LDC R12, c[0x0][0x144] ;  /* 0x00005100ff0c7b82 */ /* 0x000e620000000800 */
[----:B------:R-:W-:Y:S01]  /*92d0*/  ISETP.NE.U32.AND P1, PT, RZ, UR4, PT ;  /* 0x00000004ff007c0c */ /* 0x000fe2000bf25070 */
[----:B------:R-:W2:Y:S01]  /*92e0*/  S2R R9, SR_CTAID.Y ;  /* 0x0000000000097919 */ /* 0x000ea20000002600 */
[----:B------:R-:W-:Y:S01]  /*92f0*/  ULDC UR6, c[0x0][0x150] ;  /* 0x0000540000067ab9 */ /* 0x000fe20000000800 */
[----:B------:R-:W-:Y:S01]  /*9300*/  ULDC UR7, c[0x0][0x630] ;  /* 0x00018c0000077ab9 */ /* 0x000fe20000000800 */
[----:B------:R-:W-:Y:S01]  /*9310*/  ISETP.NE.AND.EX P1, PT, RZ, UR5, PT, P1 ;  /* 0x00000005ff007c0c */ /* 0x000fe2000bf25310 */
[----:B------:R-:W-:Y:S01]  /*9320*/  IMAD.MOV.U32 R2, RZ, RZ, R18 ;  /* 0x000000ffff027224 */ /* 0x000fe200078e0012 */
[----:B0-----:R-:W-:-:S05]  /*9330*/  I2FP.F32.U32 R3, R11 ;  /* 0x0000000b00037245 */ /* 0x001fca0000201000 */
[----:B------:R-:W-:Y:S01]  /*9340*/  FMUL R14, R3, UR6 ;  /* 0x00000006030e7c20 */ /* 0x000fe20008400000 */
[----:B------:R-:W-:-:S05]  /*9350*/  IMAD.MOV.U32 R3, RZ, RZ, R17 ;  /* 0x000000ffff037224 */ /* 0x000fca00078e0011 */
[----:B--2---:R-:W-:Y:S05]  /*9360*/  @!P1 BRA `(.L_x_301) ;  /* 0x0000000000289947 */ /* 0x004fea0003800000 */
[----:B------:R-:W-:Y:S02]  /*9370*/  ULDC UR6, c[0x0][0x634] ;  /* 0x00018d0000067ab9 */ /* 0x000fe40000000800 */
[----:B------:R-:W-:-:S05]  /*9380*/  IADD3 R3, P1, R18, UR6, RZ ;  /* 0x0000000612037c10 */ /* 0x000fca000ff3e0ff */
[----:B------:R-:W-:-:S04]  /*9390*/  IMAD.X R13, RZ, RZ, R17, P1 ;  /* 0x000000ffff0d7224 */ /* 0x000fc800008e0611 */
[----:B------:R-:W-:-:S04]  /*93a0*/  IMAD.WIDE.U32 R4, R13, UR4, RZ ;  /* 0x000000040d047c25 */ /* 0x000fc8000f8e00ff */
[----:B------:R-:W-:-:S04]  /*93b0*/  IMAD.WIDE.U32 R4, P1, R3, UR5, R4 ;  /* 0x0000000503047c25 */ /* 0x000fc8000f820004 */
[----:B------:R-:W-:-:S04]  /*93c0*/  IMAD.WIDE.U32 R2, R3, UR4, RZ ;  /* 0x0000000403027c25 */ /* 0x000fc8000f8e00ff */
[----:B------:R-:W-:Y:S01]  /*93d0*/  IMAD.MOV.U32 R2, RZ, RZ, R5 ;  /* 0x000000ffff027224 */ /* 0x000fe200078e0005 */
[----:B------:R-:W-:Y:S01]  /*93e0*/  IADD3 RZ, P3, R3, R4, RZ ;  /* 0x0000000403ff7210 */ /* 0x000fe20007f7e0ff */
[----:B------:R-:W-:-:S04]  /*93f0*/  IMAD.X R3, RZ, RZ, RZ, P1 ;  /* 0x000000ffff037224 */ /* 0x000fc800008e06ff */
[----:B------:R-:W-:-:S08]  /*9400*/  IMAD.WIDE.U32.X R2, R13, UR5, R2, P3 ;  /* 0x000000050d027c25 */ /* 0x000fd000098e0402 */
.L_x_301:
[--C-:B------:R-:W-:Y:S01]  /*9410*/  SHF.R.U64 R10, R2, UR7, R3.reuse ;  /* 0x00000007020a7c19 */ /* 0x100fe20008001203 */
[----:B------:R-:W0:Y:S01]  /*9420*/  F2I.U32.TRUNC.NTZ R14, R14 ;  /* 0x0000000e000e7305 */ /* 0x000e22000020f000 */
[----:B------:R-:W-:Y:S01]  /*9430*/  SHF.R.U32.HI R2, RZ, UR7, R3 ;  /* 0x00000007ff027c19 */ /* 0x000fe20008011603 */
[----:B------:R-:W-:Y:S01]  /*9440*/  ULDC.64 UR4, c[0x0][0x620] ;  /* 0x0001880000047ab9 */ /* 0x000fe20000000a00 */
[----:B------:R-:W-:Y:S01]  /*9450*/  IADD3 R5, P1, RZ, -R10, RZ ;  /* 0x8000000aff057210 */ /* 0x000fe20007f3e0ff */
[----:B------:R-:W-:Y:S01]  /*9460*/  IMAD.MOV.U32 R3, RZ, RZ, R17 ;  /* 0x000000ffff037224 */ /* 0x000fe200078e0011 */
[----:B------:R-:W-:-:S03]  /*9470*/  ULDC.64 UR6, c[0x0][0x640] ;  /* 0x0001900000067ab9 */ /* 0x000fc60000000a00 */
[----:B------:R-:W-:Y:S01]  /*9480*/  IMAD.X R2, RZ, RZ, ~R2, P1 ;  /* 0x000000ffff027224 */ /* 0x000fe200008e0e02 */
[----:B------:R-:W-:-:S03]  /*9490*/  ISETP.NE.U32.AND P1, PT, RZ, UR6, PT ;  /* 0x00000006ff007c0c */ /* 0x000fc6000bf25070 */
[----:B------:R-:W-:Y:S01]  /*94a0*/  IMAD R4, R2, UR4, RZ ;  /* 0x0000000402047c24 */ /* 0x000fe2000f8e02ff */
[----:B------:R-:W-:Y:S01]  /*94b0*/  ISETP.NE.AND.EX P1, PT, RZ, UR7, PT, P1 ;  /* 0x00000007ff007c0c */ /* 0x000fe2000bf25310 */
[----:B------:R-:W-:-:S04]  /*94c0*/  IMAD.MOV.U32 R2, RZ, RZ, R18 ;  /* 0x000000ffff027224 */ /* 0x000fc800078e0012 */
[----:B------:R-:W-:Y:S01]  /*94d0*/  IMAD.WIDE.U32 R2, R5, UR4, R2 ;  /* 0x0000000405027c25 */ /* 0x000fe2000f8e0002 */
[----:B------:R-:W-:-:S03]  /*94e0*/  ULDC UR4, c[0x0][0x618] ;  /* 0x0001860000047ab9 */ /* 0x000fc60000000800 */
[----:B------:R-:W-:Y:S01]  /*94f0*/  IMAD R5, R5, UR5, R4 ;  /* 0x0000000505057c24 */ /* 0x000fe2000f8e0204 */
[----:B------:R-:W-:Y:S01]  /*9500*/  ULDC UR5, c[0x0][0x154] ;  /* 0x0000550000057ab9 */ /* 0x000fe20000000800 */
[----:B0-----:R-:W-:Y:S02]  /*9510*/  IMAD.MOV R4, RZ, RZ, -R14 ;  /* 0x000000ffff047224 */ /* 0x001fe400078e0a0e */
[----:B------:R-:W0:Y:S01]  /*9520*/  LDC R14, c[0x0][0x148] ;  /* 0x00005200ff0e7b82 */ /* 0x000e220000000800 */
[----:B------:R-:W-:Y:S02]  /*9530*/  IMAD.IADD R3, R3, 0x1, R5 ;  /* 0x0000000103037824 */ /* 0x000fe400078e0205 */
[----:B-1----:R-:W-:Y:S01]  /*9540*/  IMAD R11, R12, R4, R11 ;  /* 0x000000040c0b7224 */ /* 0x002fe200078e020b */
[----:B------:R-:W-:Y:S02]  /*9550*/  I2FP.F32.U32 R4, R9 ;  /* 0x0000000900047245 */ /* 0x000fe40000201000 */
[----:B------:R-:W-:-:S02]  /*9560*/  SHF.R.U64 R12, R2, UR4, R3 ;  /* 0x00000004020c7c19 */ /* 0x000fc40008001203 */
[----:B------:R-:W-:Y:S01]  /*9570*/  SHF.R.U32.HI R3, RZ, UR4, R3 ;  /* 0x00000004ff037c19 */ /* 0x000fe20008011603 */
[----:B------:R-:W-:Y:S01]  /*9580*/  FMUL R4, R4, UR5 ;  /* 0x0000000504047c20 */ /* 0x000fe20008400000 */
[----:B------:R-:W-:Y:S02]  /*9590*/  ULDC UR4, c[0x0][0x608] ;  /* 0x0001820000047ab9 */ /* 0x000fe40000000800 */
[--C-:B------:R-:W-:Y:S01]  /*95a0*/  SHF.R.U64 R15, R12, UR4, R3.reuse ;  /* 0x000000040c0f7c19 */ /* 0x100fe20008001203 */
[----:B------:R1:W2:Y:S01]  /*95b0*/  F2I.U32.TRUNC.NTZ R20, R4 ;  /* 0x0000000400147305 */ /* 0x0002a2000020f000 */
[----:B------:R-:W-:Y:S01]  /*95c0*/  SHF.R.U32.HI R2, RZ, UR4, R3 ;  /* 0x00000004ff027c19 */ /* 0x000fe20008011603 */
[----:B------:R-:W-:-:S03]  /*95d0*/  ULDC UR4, c[0x0][0x658] ;  /* 0x0001960000047ab9 */ /* 0x000fc60000000800 */
[--C-:B------:R-:W-:Y:S02]  /*95e0*/  SHF.R.U64 R13, R15, UR4, R2.reuse ;  /* 0x000000040f0d7c19 */ /* 0x100fe40008001202 */
[----:B------:R-:W-:-:S03]  /*95f0*/  SHF.R.U32.HI R19, RZ, UR4, R2 ;  /* 0x00000004ff137c19 */ /* 0x000fc60008011602 */
[----:B------:R-:W-:Y:S02]  /*9600*/  IMAD.MOV.U32 R2, RZ, RZ, R13 ;  /* 0x000000ffff027224 */ /* 0x000fe400078e000d */
[----:B------:R-:W-:Y:S01]  /*9610*/  IMAD.MOV.U32 R3, RZ, RZ, R19 ;  /* 0x000000ffff037224 */ /* 0x000fe200078e0013 */
[----:B-1----:R-:W-:Y:S06]  /*9620*/  @!P1 BRA `(.L_x_302) ;  /* 0x0000000000289947 */ /* 0x002fec0003800000 */
        /* <DEDUP_REMOVED lines=10> */
.L_x_302:
[----:B------:R-:W1:Y:S01]  /*96d0*/  LDC R4, c[0x0][0x65c] ;  /* 0x00019700ff047b82 */ /* 0x000e620000000800 */
[----:B------:R-:W-:Y:S01]  /*96e0*/  ULDC UR4, c[0x0][0x648] ;  /* 0x0001920000047ab9 */ /* 0x000fe20000000800 */
[----:B------:R-:W-:Y:S01]  /*96f0*/  LOP3.LUT R15, R15, UR16, RZ, 0xc0, !PT ;  /* 0x000000100f0f7c12 */ /* 0x000fe2000f8ec0ff */
[----:B--2---:R-:W-:Y:S01]  /*9700*/  IMAD.MOV R20, RZ, RZ, -R20 ;  /* 0x000000ffff147224 */ /* 0x004fe200078e0a14 */
[----:B------:R-:W-:Y:S01]  /*9710*/  SHF.R.U64 R2, R2, UR4, R3 ;  /* 0x0000000402027c19 */ /* 0x000fe20008001203 */
[----:B------:R-:W-:Y:S01]  /*9720*/  ULDC UR4, c[0x0][0x638] ;  /* 0x00018e0000047ab9 */ /* 0x000fe20000000800 */
[----:B------:R-:W-:Y:S01]  /*9730*/  LOP3.LUT R12, R12, UR15, RZ, 0xc0, !PT ;  /* 0x0000000f0c0c7c12 */ /* 0x000fe2000f8ec0ff */
[----:B------:R-:W-:Y:S01]  /*9740*/  ULDC UR5, c[0x0][0x610] ;  /* 0x0001840000057ab9 */ /* 0x000fe20000000800 */
[----:B------:R-:W-:Y:S01]  /*9750*/  IMAD.MOV.U32 R3, RZ, RZ, 0x1 ;  /* 0x00000001ff037424 */ /* 0x000fe200078e00ff */
[----:B-1----:R-:W-:Y:S01]  /*9760*/  ISETP.NE.AND P1, PT, R4, 0x1, PT ;  /* 0x000000010400780c */ /* 0x002fe20003f25270 */
[----:B------:R-:W-:-:S02]  /*9770*/  IMAD.MOV R4, RZ, RZ, -R2 ;  /* 0x000000ffff047224 */ /* 0x000fc400078e0a02 */
[----:B------:R-:W-:Y:S02]  /*9780*/  IMAD R2, R2, UR17, R15 ;  /* 0x0000001102027c24 */ /* 0x000fe4000f8e020f */
[----:B------:R-:W-:Y:S01]  /*9790*/  IMAD R13, R4, UR4, R13 ;  /* 0x00000004040d7c24 */ /* 0x000fe2000f8e020d */
[----:B------:R-:W-:-:S07]  /*97a0*/  ULDC UR4, c[0x0][0x600] ;  /* 0x0001800000047ab9 */ /* 0x000fce0000000800 */
[----:B0-----:R-:W-:-:S04]  /*97b0*/  @P1 IMAD R11, R14, R20, R9 ;  /* 0x000000140e0b1224 */ /* 0x001fc800078e0209 */
[----:B------:R-:W-:Y:S02]  /*97c0*/  IMAD R11, R2, UR5, R11 ;  /* 0x00000005020b7c24 */ /* 0x000fe4000f8e020b */
[----:B------:R-:W-:-:S05]  /*97d0*/  IMAD R2, R13, UR4, R12 ;  /* 0x000000040d027c24 */ /* 0x000fca000f8e020c */
[----:B------:R-:W-:Y:S02]  /*97e0*/  SEL R22, R2, R11, !P1 ;  /* 0x0000000b02167207 */ /* 0x000fe40004800000 */
[----:B------:R-:W-:Y:S01]  /*97f0*/  SEL R19, R11, R2, !P1 ;  /* 0x000000020b137207 */ /* 0x000fe20004800000 */
[----:B------:R-:W-:-:S07]  /*9800*/  IMAD.MOV.U32 R2, RZ, RZ, R10 ;  /* 0x000000ffff027224 */ /* 0x000fce00078e000a */
.L_x_300:
[----:B------:R-:W-:Y:S05]  /*9810*/  BSYNC B1 ;  /* 0x0000000000017941 */ /* 0x000fea0003800000 */
.L_x_299:
[----:B------:R-:W-:-:S13]  /*9820*/  LOP3.LUT P1, RZ, R3, 0xff, RZ, 0xc0, !PT ;  /* 0x000000ff03ff7812 */ /* 0x000fda000782c0ff */
[----:B------:R-:W-:Y:S05]  /*9830*/  @P1 BRA `(.L_x_303) ;  /* 0xfffffff400301947 */ /* 0x000fea000383ffff */
[----:B------:R-:W-:Y:S05]  /*9840*/  BSYNC B0 ;  /* 0x0000000000007941 */ /* 0x000fea0003800000 */
.L_x_291:
[----:B------:R-:W-:-:S03]  /*9850*/  UMOV UR4, 0xffffffff ;  /* 0xffffffff00047882 */ /* 0x000fc60000000000 */
[----:B------:R-:W-:Y:S05]  /*9860*/  BRA.DIV UR4, `(.L_x_304) ;  /* 0x0000000604647947 */ /* 0x000fea000b800000 */
[----:B------:R-:W-:-:S13]  /*9870*/  ELECT P6, URZ, PT ;  /* 0x00000000003f782f */ /* 0x000fda00038c0000 */
.L_x_321:
[----:B------:R-:W-:Y:S04]  /*9880*/  BSSY B0, `(.L_x_305) ;  /* 0x0000034000007945 */ /* 0x000fe80003800000 */
[----:B------:R-:W-:Y:S05]  /*9890*/  @!P6 BRA `(.L_x_306) ;  /* 0x0000000000c8e947 */ /* 0x000fea0003800000 */
[----:B------:R-:W-:-:S04]  /*98a0*/  LOP3.LUT R16, R16, 0x2, RZ, 0xfc, !PT ;  /* 0x0000000210107812 */ /* 0x000fc800078efcff */
[----:B------:R-:W-:-:S13]  /*98b0*/  ISETP.NE.AND P0, PT, R16, 0x3, PT ;  /* 0x000000031000780c */ /* 0x000fda0003f05270 */
[----:B------:R-:W-:Y:S05]  /*98c0*/  @!P0 BRA `(.L_x_307) ;  /* 0x0000000000048947 */ /* 0x000fea0003800000 */
[----:B------:R-:W-:Y:S01]  /*98d0*/  BPT.TRAP 0x1 ;  /* 0x000000040000795c */ /* 0x000fe20000300000 */
.L_x_307:
[----:B------:R-:W0:Y:S01]  /*98e0*/  S2R R3, SR_CgaCtaId ;  /* 0x0000000000037919 */ /* 0x000e220000008800 */
[----:B------:R-:W-:Y:S02]  /*98f0*/  MOV R2, 0x400 ;  /* 0x0000040000027802 */ /* 0x000fe40000000f00 */
[----:B------:R-:W-:Y:S02]  /*9900*/  SHF.L.U32 R4, R0, 0x1f, RZ ;  /* 0x0000001f00047819 */ /* 0x000fe400000006ff */
[----:B0-----:R-:W-:-:S05]  /*9910*/  LEA R2, R3, R2, 0x18 ;  /* 0x0000000203027211 */ /* 0x001fca00078ec0ff */
[----:B------:R-:W-:-:S04]  /*9920*/  VIADD R2, R2, 0x28 ;  /* 0x0000002802027836 */ /* 0x000fc80000000000 */
[C---:B------:R-:W-:Y:S02]  /*9930*/  IMAD R9, R7.reuse, 0x8, R2 ;  /* 0x0000000807097824 */ /* 0x040fe400078e0202 */
[----:B------:R-:W-:Y:S02]  /*9940*/  VIADD R7, R7, 0x1 ;  /* 0x0000000107077836 */ /* 0x000fe40000000000 */
[----:B------:R-:W0:Y:S03]  /*9950*/  SYNCS.PHASECHK.TRANS64.TRYWAIT P0, [R9+URZ], R4 ;  /* 0x00000004090075a7 */ /* 0x000e26000800017f */
[----:B------:R-:W-:-:S04]  /*9960*/  ISETP.NE.AND P1, PT, R7, 0x5, PT ;  /* 0x000000050700780c */ /* 0x000fc80003f25270 */
[----:B------:R-:W-:Y:S02]  /*9970*/  SEL R3, RZ, 0x1, P1 ;  /* 0x00000001ff037807 */ /* 0x000fe40000800000 */
[----:B------:R-:W-:Y:S02]  /*9980*/  SEL R7, R7, RZ, P1 ;  /* 0x000000ff07077207 */ /* 0x000fe40000800000 */
[----:B------:R-:W-:-:S03]  /*9990*/  LOP3.LUT R6, R0, R3, RZ, 0x3c, !PT ;  /* 0x0000000300067212 */ /* 0x000fc600078e3cff */
[----:B------:R-:W-:Y:S01]  /*99a0*/  IMAD R8, R7, 0x8, R2 ;  /* 0x0000000807087824 */ /* 0x000fe200078e0202 */
[----:B------:R-:W-:Y:S01]  /*99b0*/  SHF.L.U32 R5, R6, 0x1f, RZ ;  /* 0x0000001f06057819 */ /* 0x000fe200000006ff */
[----:B0-----:R-:W-:Y:S06]  /*99c0*/  @!P0 BRA `(.L_x_308) ;  /* 0x00000004002c8947 */ /* 0x001fec0003800000 */
.L_x_322:
[----:B------:R-:W1:Y:S01]  /*99d0*/  SYNCS.PHASECHK.TRANS64.TRYWAIT P0, [R8+URZ], R5 ;  /* 0x00000005080075a7 */ /* 0x000e62000800017f */
[----:B------:R-:W-:-:S05]  /*99e0*/  VIADD R0, R7, 0x1 ;  /* 0x0000000107007836 */ /* 0x000fca0000000000 */
[----:B------:R-:W-:-:S04]  /*99f0*/  ISETP.NE.AND P1, PT, R0, 0x5, PT ;  /* 0x000000050000780c */ /* 0x000fc80003f25270 */
[----:B------:R-:W-:Y:S02]  /*9a00*/  SEL R3, RZ, 0x1, P1 ;  /* 0x00000001ff037807 */ /* 0x000fe40000800000 */
[----:B------:R-:W-:Y:S02]  /*9a10*/  SEL R7, R0, RZ, P1 ;  /* 0x000000ff00077207 */ /* 0x000fe40000800000 */
[----:B------:R-:W-:-:S03]  /*9a20*/  LOP3.LUT R6, R6, R3, RZ, 0x3c, !PT ;  /* 0x0000000306067212 */ /* 0x000fc600078e3cff */
[----:B0-----:R-:W-:Y:S01]  /*9a30*/  IMAD R9, R7, 0x8, R2 ;  /* 0x0000000807097824 */ /* 0x001fe200078e0202 */
[----:B------:R-:W-:Y:S01]  /*9a40*/  SHF.L.U32 R4, R6, 0x1f, RZ ;  /* 0x0000001f06047819 */ /* 0x000fe200000006ff */
[----:B-1----:R-:W-:Y:S06]  /*9a50*/  @!P0 BRA `(.L_x_309) ;  /* 0x00000004001c8947 */ /* 0x002fec0003800000 */
.L_x_323:
[----:B------:R-:W1:Y:S01]  /*9a60*/  SYNCS.PHASECHK.TRANS64.TRYWAIT P0, [R9+URZ], R4 ;  /* 0x00000004090075a7 */ /* 0x000e62000800017f */
[----:B------:R-:W-:-:S05]  /*9a70*/  VIADD R0, R7, 0x1 ;  /* 0x0000000107007836 */ /* 0x000fca0000000000 */
[----:B------:R-:W-:-:S04]  /*9a80*/  ISETP.NE.AND P1, PT, R0, 0x5, PT ;  /* 0x000000050000780c */ /* 0x000fc80003f25270 */
[----:B------:R-:W-:Y:S02]  /*9a90*/  SEL R3, RZ, 0x1, P1 ;  /* 0x00000001ff037807 */ /* 0x000fe40000800000 */
[----:B------:R-:W-:Y:S02]  /*9aa0*/  SEL R7, R0, RZ, P1 ;  /* 0x000000ff00077207 */ /* 0x000fe40000800000 */
[----:B------:R-:W-:-:S03]  /*9ab0*/  LOP3.LUT R11, R6, R3, RZ, 0x3c, !PT ;  /* 0x00000003060b7212 */ /* 0x000fc600078e3cff */
[----:B------:R-:W-:Y:S01]  /*9ac0*/  IMAD R6, R7, 0x8, R2 ;  /* 0x0000000807067824 */ /* 0x000fe200078e0202 */
[----:B0-----:R-:W-:Y:S01]  /*9ad0*/  SHF.L.U32 R5, R11, 0x1f, RZ ;  /* 0x0000001f0b057819 */ /* 0x001fe200000006ff */
[----:B-1----:R-:W-:Y:S06]  /*9ae0*/  @!P0 BRA `(.L_x_310) ;  /* 0x00000004000c8947 */ /* 0x002fec0003800000 */
.L_x_324:
[----:B------:R-:W1:Y:S01]  /*9af0*/  SYNCS.PHASECHK.TRANS64.TRYWAIT P0, [R6+URZ], R5 ;  /* 0x00000005060075a7 */ /* 0x000e62000800017f */
[----:B------:R-:W-:-:S05]  /*9b00*/  VIADD R0, R7, 0x1 ;  /* 0x0000000107007836 */ /* 0x000fca0000000000 */
[----:B------:R-:W-:-:S04]  /*9b10*/  ISETP.NE.AND P1, PT, R0, 0x5, PT ;  /* 0x000000050000780c */ /* 0x000fc80003f25270 */
[----:B0-----:R-:W-:Y:S02]  /*9b20*/  SEL R4, RZ, 0x1, P1 ;  /* 0x00000001ff047807 */ /* 0x001fe40000800000 */
[----:B------:R-:W-:Y:S02]  /*9b30*/  SEL R3, R0, RZ, P1 ;  /* 0x000000ff00037207 */ /* 0x000fe40000800000 */
[----:B------:R-:W-:Y:S01]  /*9b40*/  LOP3.LUT R0, R11, R4, RZ, 0x3c, !PT ;  /* 0x000000040b007212 */ /* 0x000fe200078e3cff */
[----:B-1----:R-:W-:Y:S06]  /*9b50*/  @!P0 BRA `(.L_x_311) ;  /* 0x0000000400048947 */ /* 0x002fec0003800000 */
.L_x_325:
[----:B------:R-:W-:Y:S01]  /*9b60*/  IMAD R3, R3, 0x8, R2 ;  /* 0x0000000803037824 */ /* 0x000fe200078e0202 */
[----:B------:R-:W-:-:S07]  /*9b70*/  SHF.L.U32 R0, R0, 0x1f, RZ ;  /* 0x0000001f00007819 */ /* 0x000fce00000006ff */
.L_x_312:
[----:B-1----:R1:W2:Y:S02]  /*9b80*/  SYNCS.PHASECHK.TRANS64.TRYWAIT P0, [R3+URZ], R0 ;  /* 0x00000000030075a7 */ /* 0x0022a4000800017f */
[----:B--2---:R-:W-:Y:S05]  /*9b90*/  @!P0 NANOSLEEP.SYNCS 0x989680 ;  /* 0x009896800000895d */ /* 0x004fea0003900000 */
[----:B------:R-:W2:Y:S02]  /*9ba0*/  @!P0 SYNCS.PHASECHK.TRANS64 P0, [R3+URZ], R0 ;  /* 0x00000000030085a7 */ /* 0x000ea4000800007f */
[----:B--2---:R-:W-:Y:S05]  /*9bb0*/  @!P0 BRA `(.L_x_312) ;  /* 0xfffffffc00f08947 */ /* 0x004fea000383ffff */
.L_x_306:
[----:B------:R-:W-:Y:S05]  /*9bc0*/  BSYNC B0 ;  /* 0x0000000000007941 */ /* 0x000fea0003800000 */
.L_x_305:
[----:B------:R-:W-:Y:S05]  /*9bd0*/  EXIT ;  /* 0x000000000000794d */ /* 0x000fea0003800000 */
.L_x_15:
[----:B-1----:R1:W2:Y:S02]  /*9be0*/  SYNCS.PHASECHK.TRANS64.TRYWAIT P0, [R159+URZ], R0 ;  /* 0x000000009f0075a7 */ /* 0x0022a4000800017f */
[----:B--2---:R-:W-:Y:S05]  /*9bf0*/  @!P0 NANOSLEEP.SYNCS 0x989680 ;  /* 0x009896800000895d */ /* 0x004fea0003900000 */
[----:B------:R-:W2:Y:S02]  /*9c00*/  @!P0 SYNCS.PHASECHK.TRANS64 P0, [R159+URZ], R0 ;  /* 0x000000009f0085a7 */ /* 0x000ea4000800007f */
[----:B--2---:R-:W-:Y:S05]  /*9c10*/  @!P0 BRA `(.L_x_15) ;  /* 0xfffffffc00f08947 */ /* 0x004fea000383ffff */
[----:B------:R-:W-:Y:S05]  /*9c20*/  BRA `(.L_x_313) ;  /* 0xffffff78001c7947 */ /* 0x000fea000383ffff */
.L_x_20:
[----:B--2---:R2:W3:Y:S02]  /*9c30*/  SYNCS.PHASECHK.TRANS64.TRYWAIT P1, [R3+URZ], R0 ;  /* 0x00000000030075a7 */ /* 0x0044e4000802017f */
[----:B---3--:R-:W-:Y:S05]  /*9c40*/  @!P1 NANOSLEEP.SYNCS 0x989680 ;  /* 0x009896800000995d */ /* 0x008fea0003900000 */
[----:B------:R-:W3:Y:S02]  /*9c50*/  @!P1 SYNCS.PHASECHK.TRANS64 P1, [R3+URZ], R0 ;  /* 0x00000000030095a7 */ /* 0x000ee4000802007f */
[----:B---3--:R-:W-:Y:S05]  /*9c60*/  @!P1 BRA `(.L_x_20) ;  /* 0xfffffffc00f09947 */ /* 0x008fea000383ffff */
[----:B------:R-:W-:Y:S05]  /*9c70*/  BRA `(.L_x_19) ;  /* 0xffffff7800887947 */ /* 0x000fea000383ffff */
.L_x_25:
[----:B--2---:R-:W-:-:S04]  /*9c80*/  IMAD.U32 R4, RZ, RZ, UR4 ;  /* 0x00000004ff047e24 */ /* 0x004fc8000f8e00ff */
[----:B------:R2:W3:Y:S03]  /*9c90*/  SYNCS.PHASECHK.TRANS64.TRYWAIT P1, [R4+URZ], R3 ;  /* 0x00000003040075a7 */ /* 0x0004e6000802017f */
[----:B---3--:R-:W-:Y:S05]  /*9ca0*/  @!P1 NANOSLEEP.SYNCS 0x989680 ;  /* 0x009896800000995d */ /* 0x008fea0003900000 */
[----:B------:R-:W3:Y:S02]  /*9cb0*/  @!P1 SYNCS.PHASECHK.TRANS64 P1, [R4+URZ], R3 ;  /* 0x00000003040095a7 */ /* 0x000ee4000802007f */
[----:B---3--:R-:W-:Y:S05]  /*9cc0*/  @!P1 BRA `(.L_x_25) ;  /* 0xfffffffc00ec9947 */ /* 0x008fea000383ffff */
[----:B------:R-:W-:Y:S05]  /*9cd0*/  BRA `(.L_x_24) ;  /* 0xffffff7c00647947 */ /* 0x000fea000383ffff */
.L_x_31:
[----:B-1----:R1:W2:Y:S02]  /*9ce0*/  SYNCS.PHASECHK.TRANS64.TRYWAIT P0, [R159+URZ+0x10], R0 ;  /* 0x000010009f0075a7 */ /* 0x0022a4000800017f */
[----:B--2---:R-:W-:Y:S05]  /*9cf0*/  @!P0 NANOSLEEP.SYNCS 0x989680 ;  /* 0x009896800000895d */ /* 0x004fea0003900000 */
[----:B------:R-:W2:Y:S02]  /*9d00*/  @!P0 SYNCS.PHASECHK.TRANS64 P0, [R159+URZ+0x10], R0 ;  /* 0x000010009f0085a7 */ /* 0x000ea4000800007f */
[----:B--2---:R-:W-:Y:S05]  /*9d10*/  @!P0 BRA `(.L_x_31) ;  /* 0xfffffffc00f08947 */ /* 0x004fea000383ffff */
[----:B------:R-:W-:Y:S05]  /*9d20*/  BRA `(.L_x_314) ;  /* 0xffffff8000a87947 */ /* 0x000fea000383ffff */
.L_x_292:
[----:B------:R-:W-:Y:S01]  /*9d30*/  BSSY B1, `(.L_x_315) ;  /* 0x0000006000017945 */ /* 0x000fe20003800000 */
[----:B------:R-:W-:-:S07]  /*9d40*/  IMAD.MOV.U32 R15, RZ, RZ, -0x1 ;  /* 0xffffffffff0f7424 */ /* 0x000fce00078e00ff */
[----:B-----5:R-:W-:Y:S05]  /*9d50*/  WARPSYNC.COLLECTIVE R15, `(.L_x_316) ;  /* 0x000000000f0c7348 */ /* 0x020fea0003c00000 */
[----:B------:R-:W-:Y:S02]  /*9d60*/  ELECT P6, UR62, PT ;  /* 0x00000000003e782f */ /* 0x000fe400038c0000 */
[----:B------:R-:W-:Y:S01]  /*9d70*/  MOV R14, UR62 ;  /* 0x0000003e000e7c02 */ /* 0x000fe20008000f00 */
[----:B-----5:R-:W-:Y:S10]  /*9d80*/  ENDCOLLECTIVE ;  /* 0x000000000000791b */ /* 0x020ff40003800000 */
.L_x_316:
[----:B------:R-:W-:Y:S05]  /*9d90*/  BSYNC B1 ;  /* 0x0000000000017941 */ /* 0x000fea0003800000 */
.L_x_315:
[----:B------:R-:W-:Y:S05]  /*9da0*/  BRA `(.L_x_317) ;  /* 0xffffffec00e07947 */ /* 0x000fea000383ffff */
.L_x_295:
[----:B0-----:R0:W1:Y:S02]  /*9db0*/  SYNCS.PHASECHK.TRANS64.TRYWAIT P1, [R10+URZ+0x28], R5 ;  /* 0x000028050a0075a7 */ /* 0x001064000802017f */
[----:B-1----:R-:W-:Y:S05]  /*9dc0*/  @!P1 NANOSLEEP.SYNCS 0x989680 ;  /* 0x009896800000995d */ /* 0x002fea0003900000 */
[----:B------:R-:W1:Y:S02]  /*9dd0*/  @!P1 SYNCS.PHASECHK.TRANS64 P1, [R10+URZ+0x28], R5 ;  /* 0x000028050a0095a7 */ /* 0x000e64000802007f */
[----:B-1----:R-:W-:Y:S05]  /*9de0*/  @!P1 BRA `(.L_x_295) ;  /* 0xfffffffc00f09947 */ /* 0x002fea000383ffff */
[----:B------:R-:W-:Y:S05]  /*9df0*/  BRA `(.L_x_318) ;  /* 0xfffffff000147947 */ /* 0x000fea000383ffff */
.L_x_304:
[----:B------:R-:W-:Y:S01]  /*9e00*/  BSSY B0, `(.L_x_319) ;  /* 0x0000006000007945 */ /* 0x000fe20003800000 */
[----:B------:R-:W-:-:S07]  /*9e10*/  IMAD.MOV.U32 R15, RZ, RZ, -0x1 ;  /* 0xffffffffff0f7424 */ /* 0x000fce00078e00ff */
[----:B-----5:R-:W-:Y:S05]  /*9e20*/  WARPSYNC.COLLECTIVE R15, `(.L_x_320) ;  /* 0x000000000f0c7348 */ /* 0x020fea0003c00000 */
[----:B------:R-:W-:Y:S02]  /*9e30*/  ELECT P6, UR62, PT ;  /* 0x00000000003e782f */ /* 0x000fe400038c0000 */
[----:B------:R-:W-:Y:S01]  /*9e40*/  MOV R14, UR62 ;  /* 0x0000003e000e7c02 */ /* 0x000fe20008000f00 */
[----:B-----5:R-:W-:Y:S10]  /*9e50*/  ENDCOLLECTIVE ;  /* 0x000000000000791b */ /* 0x020ff40003800000 */
.L_x_320:
[----:B------:R-:W-:Y:S05]  /*9e60*/  BSYNC B0 ;  /* 0x0000000000007941 */ /* 0x000fea0003800000 */
.L_x_319:
[----:B------:R-:W-:Y:S05]  /*9e70*/  BRA `(.L_x_321) ;  /* 0xfffffff800807947 */ /* 0x000fea000383ffff */
.L_x_308:
[----:B0-----:R0:W1:Y:S02]  /*9e80*/  SYNCS.PHASECHK.TRANS64.TRYWAIT P0, [R9+URZ], R4 ;  /* 0x00000004090075a7 */ /* 0x001064000800017f */
[----:B-1----:R-:W-:Y:S05]  /*9e90*/  @!P0 NANOSLEEP.SYNCS 0x989680 ;  /* 0x009896800000895d */ /* 0x002fea0003900000 */
[----:B------:R-:W1:Y:S02]  /*9ea0*/  @!P0 SYNCS.PHASECHK.TRANS64 P0, [R9+URZ], R4 ;  /* 0x00000004090085a7 */ /* 0x000e64000800007f */
[----:B-1----:R-:W-:Y:S05]  /*9eb0*/  @!P0 BRA `(.L_x_308) ;  /* 0xfffffffc00f08947 */ /* 0x002fea000383ffff */
[----:B------:R-:W-:Y:S05]  /*9ec0*/  BRA `(.L_x_322) ;  /* 0xfffffff800c07947 */ /* 0x000fea000383ffff */
.L_x_309:
[----:B0-----:R0:W1:Y:S02]  /*9ed0*/  SYNCS.PHASECHK.TRANS64.TRYWAIT P0, [R8+URZ], R5 ;  /* 0x00000005080075a7 */ /* 0x001064000800017f */
[----:B-1----:R-:W-:Y:S05]  /*9ee0*/  @!P0 NANOSLEEP.SYNCS 0x989680 ;  /* 0x009896800000895d */ /* 0x002fea0003900000 */
[----:B------:R-:W1:Y:S02]  /*9ef0*/  @!P0 SYNCS.PHASECHK.TRANS64 P0, [R8+URZ], R5 ;  /* 0x00000005080085a7 */ /* 0x000e64000800007f */
[----:B-1----:R-:W-:Y:S05]  /*9f00*/  @!P0 BRA `(.L_x_309) ;  /* 0xfffffffc00f08947 */ /* 0x002fea000383ffff */
[----:B------:R-:W-:Y:S05]  /*9f10*/  BRA `(.L_x_323) ;  /* 0xfffffff800d07947 */ /* 0x000fea000383ffff */
.L_x_310:
[----:B0-----:R0:W1:Y:S02]  /*9f20*/  SYNCS.PHASECHK.TRANS64.TRYWAIT P0, [R9+URZ], R4 ;  /* 0x00000004090075a7 */ /* 0x001064000800017f */
[----:B-1----:R-:W-:Y:S05]  /*9f30*/  @!P0 NANOSLEEP.SYNCS 0x989680 ;  /* 0x009896800000895d */ /* 0x002fea0003900000 */
[----:B------:R-:W1:Y:S02]  /*9f40*/  @!P0 SYNCS.PHASECHK.TRANS64 P0, [R9+URZ], R4 ;  /* 0x00000004090085a7 */ /* 0x000e64000800007f */
[----:B-1----:R-:W-:Y:S05]  /*9f50*/  @!P0 BRA `(.L_x_310) ;  /* 0xfffffffc00f08947 */ /* 0x002fea000383ffff */
[----:B------:R-:W-:Y:S05]  /*9f60*/  BRA `(.L_x_324) ;  /* 0xfffffff800e07947 */ /* 0x000fea000383ffff */
.L_x_311:
[----:B0-----:R0:W1:Y:S02]  /*9f70*/  SYNCS.PHASECHK.TRANS64.TRYWAIT P0, [R6+URZ], R5 ;  /* 0x00000005060075a7 */ /* 0x001064000800017f */
[----:B-1----:R-:W-:Y:S05]  /*9f80*/  @!P0 NANOSLEEP.SYNCS 0x989680 ;  /* 0x009896800000895d */ /* 0x002fea0003900000 */
[----:B------:R-:W1:Y:S02]  /*9f90*/  @!P0 SYNCS.PHASECHK.TRANS64 P0, [R6+URZ], R5 ;  /* 0x00000005060085a7 */ /* 0x000e64000800007f */
[----:B-1----:R-:W-:Y:S05]  /*9fa0*/  @!P0 BRA `(.L_x_311) ;  /* 0xfffffffc00f08947 */ /* 0x002fea000383ffff */
[----:B------:R-:W-:Y:S05]  /*9fb0*/  BRA `(.L_x_325) ;  /* 0xfffffff800e87947 */ /* 0x000fea000383ffff */
.L_x_326:
[----:B------:R-:W-:-:S00]  /*9fc0*/  BRA `(.L_x_326) ;  /* 0xfffffffc00fc7947 */ /* 0x000fc0000383ffff */
[----:B------:R-:W-:-:S00]  /*9fd0*/  NOP ;  /* 0x0000000000007918 */ /* 0x000fc00000000000 */
        /* <DEDUP_REMOVED lines=10> */
.L_x_327:


//--------------------- .nv.global.init           --------------------------
	.section	.nv.global.init,"aw",@progbits
.nv.global.init:
	.type		$str$22,@object
	.size		$str$22,($str$23 - $str$22)
$str$22:
        /*0000*/ 	.byte	0x6b, 0x5f, 0x74, 0x69, 0x6c, 0x65, 0x5f, 0x63, 0x6f, 0x75, 0x6e, 0x74, 0x20, 0x3e, 0x3d, 0x20
        /*0010*/ 	.byte	0x31, 0x00
	.type		$str$23,@object
	.size		$str$23,(__unnamed_1 - $str$23)
$str$23:
        /*0012*/ 	.byte	0x2f, 0x74, 0x6d, 0x70, 0x2f, 0x63, 0x75, 0x74, 0x6c, 0x61, 0x73, 0x73, 0x5f, 0x73, 0x77, 0x65
        /*0022*/ 	.byte	0x65, 0x70, 0x5f, 0x73, 0x72, 0x63, 0x2f, 0x69, 0x6e, 0x63, 0x6c, 0x75, 0x64, 0x65, 0x2f, 0x63
        /*0032*/ 	.byte	0x75, 0x74, 0x6c, 0x61, 0x73, 0x73, 0x2f, 0x67, 0x65, 0x6d, 0x6d, 0x2f, 0x63, 0x6f, 0x6c, 0x6c
        /*0042*/ 	.byte	0x65, 0x63, 0x74, 0x69, 0x76, 0x65, 0x2f, 0x73, 0x6d, 0x39, 0x30, 0x5f, 0x6d, 0x6d, 0x61, 0x5f
        /*0052*/ 	.byte	0x74, 0x6d, 0x61, 0x5f, 0x67, 0x6d, 0x6d, 0x61, 0x5f, 0x73, 0x73, 0x5f, 0x77, 0x61, 0x72, 0x70
        /*0062*/ 	.byte	0x73, 0x70, 0x65, 0x63, 0x69, 0x61, 0x6c, 0x69, 0x7a, 0x65, 0x64, 0x2e, 0x68, 0x70, 0x70, 0x00
	.type		__unnamed_1,@object
	.size		__unnamed_1,(.L_0 - __unnamed_1)
__unnamed_1:
        /*0072*/ 	.byte	0x76, 0x6f, 0x69, 0x64, 0x20, 0x63, 0x75, 0x74, 0x6c, 0x61, 0x73, 0x73, 0x3a, 0x3a, 0x67, 0x65
        /* <DEDUP_REMOVED lines=175> */
.L_0:


//--------------------- .nv.shared._ZN7cutlass13device_kernelINS_4gemm6kernel13GemmUniversalIN4cute5tupleIJiiiiEEENS1_10collective13CollectiveMmaINS1_34MainloopSm90TmaGmmaWarpSpecializedILi5ENS5_IJNS4_1CILi1EEESB_SB_EEENS1_32KernelTmaWarpSpecializedPingpongEEENS5_IJNSA_ILi64EEENSA_ILi256EEENSA_ILi32EEEEEEfNS5_IJlSB_lEEEfSJ_NS4_8TiledMMAINS4_8MMA_AtomIJNS4_4SM904GMMA30MMA_64x256x8_F32TF32TF32_SS_TNILNSN_7ScaleInE1ELSP_1EEEEEENS4_6LayoutISC_NS5_IJNSA_ILi0EEEST_ST_EEEEENS5_IJNS4_10UnderscoreESW_SW_EEEEENS4_13SM90_TMA_LOADENS4_14ComposedLayoutINS4_7SwizzleILi3ELi4ELi3EEENS4_18smem_ptr_flag_bitsILi32EEENSS_INS5_IJNSA_ILi8EEESH_EEENS5_IJSH_SB_EEEEEEEvNS4_8identityESZ_S19_vS1A_EENS_8epilogue10collective6detail29Sm90TmaWarpSpecializedAdapterINS1D_15DefaultEpilogueIfSJ_SJ_NS1C_6thread17LinearCombinationIfLi1EffLNS1H_9ScaleType4KindE0ELNS_15FloatRoundStyleE2EfEENS1_15EpilogueDefaultEEEEEvvEEEEvNT_6ParamsE --------------------------
	.section	.nv.shared._ZN7cutlass13device_kernelINS_4gemm6kernel13GemmUniversalIN4cute5tupleIJiiiiEEENS1_10collective13CollectiveMmaINS1_34MainloopSm90TmaGmmaWarpSpecializedILi5ENS5_IJNS4_1CILi1EEESB_SB_EEENS1_32KernelTmaWarpSpecializedPingpongEEENS5_IJNSA_ILi64EEENSA_ILi256EEENSA_ILi32EEEEEEfNS5_IJlSB_lEEEfSJ_NS4_8TiledMMAINS4_8MMA_AtomIJNS4_4SM904GMMA30MMA_64x256x8_F32TF32TF32_SS_TNILNSN_7ScaleInE1ELSP_1EEEEEENS4_6LayoutISC_NS5_IJNSA_ILi0EEEST_ST_EEEEENS5_IJNS4_10UnderscoreESW_SW_EEEEENS4_13SM90_TMA_LOADENS4_14ComposedLayoutINS4_7SwizzleILi3ELi4ELi3EEENS4_18smem_ptr_flag_bitsILi32EEENSS_INS5_IJNSA_ILi8EEESH_EEENS5_IJSH_SB_EEEEEEEvNS4_8identityESZ_S19_vS1A_EENS_8epilogue10collective6detail29Sm90TmaWarpSpecializedAdapterINS1D_15DefaultEpilogueIfSJ_SJ_NS1C_6thread17LinearCombinationIfLi1EffLNS1H_9ScaleType4KindE0ELNS_15FloatRoundStyleE2EfEENS1_15EpilogueDefaultEEEEEvvEEEEvNT_6ParamsE,"aw",@nobits
	.sectionflags	@""
	.align	16
	.zero		1024


//--------------------- .nv.shared.reserved.0     --------------------------
	.section	.nv.shared.reserved.0,"aw",@nobits
	.weak		__nv_reservedSMEM_offset_0_alias
	.size		__nv_reservedSMEM_offset_0_alias, 0, 0
	.other		__nv_reservedSMEM_offset_0_alias,@"STO_CUDA_RESERVED_SHARED STV_DEFAULT"
__nv_reservedSMEM_offset_0_alias:
	.zero		0


//--------------------- .nv.global                --------------------------
	.section	.nv.global,"aw",@nobits
.nv.global:
	.type		_ZN40_INTERNAL_ade4a1e6_4_k_cu_371e42f1_244354cute1_E,@object
	.size		_ZN40_INTERNAL_ade4a1e6_4_k_cu_371e42f1_244354cute1_E,(_ZN40_INTERNAL_ade4a1e6_4_k_cu_371e42f1_244354cuda3std3__45__cpo6cbeginE - _ZN40_INTERNAL_ade4a1e6_4_k_cu_371e42f1_244354cute1_E)
_ZN40_INTERNAL_ade4a1e6_4_k_cu_371e42f1_244354cute1_E:
	.zero		1
	.type		_ZN40_INTERNAL_ade4a1e6_4_k_cu_371e42f1_244354cuda3std3__45__cpo6cbeginE,@object
	.size		_ZN40_INTERNAL_ade4a1e6_4_k_cu_371e42f1_244354cuda3std3__45__cpo6cbeginE,(_ZN40_INTERNAL_ade4a1e6_4_k_cu_371e42f1_244354cuda3std3__48in_placeE - _ZN40_INTERNAL_ade4a1e6_4_k_cu_371e42f1_244354cuda3std3__45__cpo6cbeginE)
_ZN40_INTERNAL_ade4a1e6_4_k_cu_371e42f1_244354cuda3std3__45__cpo6cbeginE:
	.zero		1
	.type		_ZN40_INTERNAL_ade4a1e6_4_k_cu_371e42f1_244354cuda3std3__48in_placeE,@object
	.size		_ZN40_INTERNAL_ade4a1e6_4_k_cu_371e42f1_244354cuda3std3__48in_placeE,(_ZN40_INTERNAL_ade4a1e6_4_k_cu_371e42f1_244354cuda3std6ranges3__45__cpo9iter_moveE - _ZN40_INTERNAL_ade4a1e6_4_k_cu_371e42f1_244354cuda3std3__48in_placeE)
_ZN40_INTERNAL_ade4a1e6_4_k_cu_371e42f1_244354cuda3std3__48in_placeE:
	.zero		1
	.type		_ZN40_INTERNAL_ade4a1e6_4_k_cu_371e42f1_244354cuda3std6ranges3__45__cpo9iter_moveE,@object
	.size		_ZN40_INTERNAL_ade4a1e6_4_k_cu_371e42f1_244354cuda3std6ranges3__45__cpo9iter_moveE,(_ZN40_INTERNAL_ade4a1e6_4_k_cu_371e42f1_244354cuda3std3__45__cpo5beginE - _ZN40_INTERNAL_ade4a1e6_4_k_cu_371e42f1_244354cuda3std6ranges3__45__cpo9iter_moveE)
_ZN40_INTERNAL_ade4a1e6_4_k_cu_371e42f1_244354cuda3std6ranges3__45__cpo9iter_moveE:
	.zero		1
	.type		_ZN40_INTERNAL_ade4a1e6_4_k_cu_371e42f1_244354cuda3std3__45__cpo5beginE,@object
	.size		_ZN40_INTERNAL_ade4a1e6_4_k_cu_371e42f1_244354cuda3std3__45__cpo5beginE,(_ZN40_INTERNAL_ade4a1e6_4_k_cu_371e42f1_244354cuda3std3__442_GLOBAL__N__ade4a1e6_4_k_cu_371e42f1_244356ignoreE - _ZN40_INTERNAL_ade4a1e6_4_k_cu_371e42f1_244354cuda3std3__45__cpo5beginE)
_ZN40_INTERNAL_ade4a1e6_4_k_cu_371e42f1_244354cuda3std3__45__cpo5beginE:
	.zero		1
	.type		_ZN40_INTERNAL_ade4a1e6_4_k_cu_371e42f1_244354cuda3std3__442_GLOBAL__N__ade4a1e6_4_k_cu_371e42f1_244356ignoreE,@object
	.size		_ZN40_INTERNAL_ade4a1e6_4_k_cu_371e42f1_244354cuda3std3__442_GLOBAL__N__ade4a1e6_4_k_cu_371e42f1_244356ignoreE,(_ZN40_INTERNAL_ade4a1e6_4_k_cu_371e42f1_244354cute7productE - _ZN40_INTERNAL_ade4a1e6_4_k_cu_371e42f1_244354cuda3std3__442_GLOBAL__N__ade4a1e6_4_k_cu_371e42f1_244356ignoreE)
_ZN40_INTERNAL_ade4a1e6_4_k_cu_371e42f1_244354cuda3std3__442_GLOBAL__N__ade4a1e6_4_k_cu_371e42f1_244356ignoreE:
	.zero		1
	.type		_ZN40_INTERNAL_ade4a1e6_4_k_cu_371e42f1_244354cute7productE,@object
	.size		_ZN40_INTERNAL_ade4a1e6_4_k_cu_371e42f1_244354cute7productE,(_ZN40_INTERNAL_ade4a1e6_4_k_cu_371e42f1_244354cuda3std3__45__cpo3endE - _ZN40_INTERNAL_ade4a1e6_4_k_cu_371e42f1_244354cute7productE)
_ZN40_INTERNAL_ade4a1e6_4_k_cu_371e42f1_244354cute7productE:
	.zero		1
	.type		_ZN40_INTERNAL_ade4a1e6_4_k_cu_371e42f1_244354cuda3std3__45__cpo3endE,@object
	.size		_ZN40_INTERNAL_ade4a1e6_4_k_cu_371e42f1_244354cuda3std3__45__cpo3endE,(_ZN40_INTERNAL_ade4a1e6_4_k_cu_371e42f1_244354cuda3std3__419piecewise_constructE - _ZN40_INTERNAL_ade4a1e6_4_k_cu_371e42f1_244354cuda3std3__45__cpo3endE)
_ZN40_INTERNAL_ade4a1e6_4_k_cu_371e42f1_244354cuda3std3__45__cpo3endE:
	.zero		1
	.type		_ZN40_INTERNAL_ade4a1e6_4_k_cu_371e42f1_244354cuda3std3__419piecewise_constructE,@object
	.size		_ZN40_INTERNAL_ade4a1e6_4_k_cu_371e42f1_244354cuda3std3__419piecewise_constructE,(_ZN40_INTERNAL_ade4a1e6_4_k_cu_371e42f1_244354cuda3std3__45__cpo4cendE - _ZN40_INTERNAL_ade4a1e6_4_k_cu_371e42f1_244354cuda3std3__419piecewise_constructE)
_ZN40_INTERNAL_ade4a1e6_4_k_cu_371e42f1_244354cuda3std3__419piecewise_constructE:
	.zero		1
	.type		_ZN40_INTERNAL_ade4a1e6_4_k_cu_371e42f1_244354cuda3std3__45__cpo4cendE,@object
	.size		_ZN40_INTERNAL_ade4a1e6_4_k_cu_371e42f1_244354cuda3std3__45__cpo4cendE,(_ZN40_INTERNAL_ade4a1e6_4_k_cu_371e42f1_244354cuda3std6ranges3__45__cpo4swapE - _ZN40_INTERNAL_ade4a1e6_4_k_cu_371e42f1_244354cuda3std3__45__cpo4cendE)
_ZN40_INTERNAL_ade4a1e6_4_k_cu_371e42f1_244354cuda3std3__45__cpo4cendE:
	.zero		1
	.type		_ZN40_INTERNAL_ade4a1e6_4_k_cu_371e42f1_244354cuda3std6ranges3__45__cpo4swapE,@object
	.size		_ZN40_INTERNAL_ade4a1e6_4_k_cu_371e42f1_244354cuda3std6ranges3__45__cpo4swapE,(.L_8 - _ZN40_INTERNAL_ade4a1e6_4_k_cu_371e42f1_244354cuda3std6ranges3__45__cpo4swapE)
_ZN40_INTERNAL_ade4a1e6_4_k_cu_371e42f1_244354cuda3std6ranges3__45__cpo4swapE:
	.zero		1
.L_8:


//--------------------- .nv.constant0._ZN7cutlass13device_kernelINS_4gemm6kernel13GemmUniversalIN4cute5tupleIJiiiiEEENS1_10collective13CollectiveMmaINS1_34MainloopSm90TmaGmmaWarpSpecializedILi5ENS5_IJNS4_1CILi1EEESB_SB_EEENS1_32KernelTmaWarpSpecializedPingpongEEENS5_IJNSA_ILi64EEENSA_ILi256EEENSA_ILi32EEEEEEfNS5_IJlSB_lEEEfSJ_NS4_8TiledMMAINS4_8MMA_AtomIJNS4_4SM904GMMA30MMA_64x256x8_F32TF32TF32_SS_TNILNSN_7ScaleInE1ELSP_1EEEEEENS4_6LayoutISC_NS5_IJNSA_ILi0EEEST_ST_EEEEENS5_IJNS4_10UnderscoreESW_SW_EEEEENS4_13SM90_TMA_LOADENS4_14ComposedLayoutINS4_7SwizzleILi3ELi4ELi3EEENS4_18smem_ptr_flag_bitsILi32EEENSS_INS5_IJNSA_ILi8EEESH_EEENS5_IJSH_SB_EEEEEEEvNS4_8identityESZ_S19_vS1A_EENS_8epilogue10collective6detail29Sm90TmaWarpSpecializedAdapterINS1D_15DefaultEpilogueIfSJ_SJ_NS1C_6thread17LinearCombinationIfLi1EffLNS1H_9ScaleType4KindE0ELNS_15FloatRoundStyleE2EfEENS1_15EpilogueDefaultEEEEEvvEEEEvNT_6ParamsE --------------------------
	.section	.nv.constant0._ZN7cutlass13device_kernelINS_4gemm6kernel13GemmUniversalIN4cute5tupleIJiiiiEEENS1_10collective13CollectiveMmaINS1_34MainloopSm90TmaGmmaWarpSpecializedILi5ENS5_IJNS4_1CILi1EEESB_SB_EEENS1_32KernelTmaWarpSpecializedPingpongEEENS5_IJNSA_ILi64EEENSA_ILi256EEENSA_ILi32EEEEEEfNS5_IJlSB_lEEEfSJ_NS4_8TiledMMAINS4_8MMA_AtomIJNS4_4SM904GMMA30MMA_64x256x8_F32TF32TF32_SS_TNILNSN_7ScaleInE1ELSP_1EEEEEENS4_6LayoutISC_NS5_IJNSA_ILi0EEEST_ST_EEEEENS5_IJNS4_10UnderscoreESW_SW_EEEEENS4_13SM90_TMA_LOADENS4_14ComposedLayoutINS4_7SwizzleILi3ELi4ELi3EEENS4_18smem_ptr_flag_bitsILi32EEENSS_INS5_IJNSA_ILi8EEESH_EEENS5_IJSH_SB_EEEEEEEvNS4_8identityESZ_S19_vS1A_EENS_8epilogue10collective6detail29Sm90TmaWarpSpecializedAdapterINS1D_15DefaultEpilogueIfSJ_SJ_NS1C_6thread17LinearCombinationIfLi1EffLNS1H_9ScaleType4KindE0ELNS_15FloatRoundStyleE2EfEENS1_15EpilogueDefaultEEEEEvvEEEEvNT_6ParamsE,"a",@progbits
	.sectionflags	@""
	.align	4
.nv.constant0._ZN7cutlass13device_kernelINS_4gemm6kernel13GemmUniversalIN4cute5tupleIJiiiiEEENS1_10collective13CollectiveMmaINS1_34MainloopSm90TmaGmmaWarpSpecializedILi5ENS5_IJNS4_1CILi1EEESB_SB_EEENS1_32KernelTmaWarpSpecializedPingpongEEENS5_IJNSA_ILi64EEENSA_ILi256EEENSA_ILi32EEEEEEfNS5_IJlSB_lEEEfSJ_NS4_8TiledMMAINS4_8MMA_AtomIJNS4_4SM904GMMA30MMA_64x256x8_F32TF32TF32_SS_TNILNSN_7ScaleInE1ELSP_1EEEEEENS4_6LayoutISC_NS5_IJNSA_ILi0EEEST_ST_EEEEENS5_IJNS4_10UnderscoreESW_SW_EEEEENS4_13SM90_TMA_LOADENS4_14ComposedLayoutINS4_7SwizzleILi3ELi4ELi3EEENS4_18smem_ptr_flag_bitsILi32EEENSS_INS5_IJNSA_ILi8EEESH_EEENS5_IJSH_SB_EEEEEEEvNS4_8identityESZ_S19_vS1A_EENS_8epilogue10collective6detail29Sm90TmaWarpSpecializedAdapterINS1D_15DefaultEpilogueIfSJ_SJ_NS1C_6thread17LinearCombinationIfLi1EffLNS1H_9ScaleType4KindE0ELNS_15FloatRoundStyleE2EfEENS1_15EpilogueDefaultEEEEEvvEEEEvNT_6ParamsE:
	.zero		1664


//--------------------- SYMBOLS --------------------------

	.type		.nv.reservedSmem.offset0,@object
	.size		.nv.reservedSmem.offset0,0x4
	.type		__assertfail,@function
